//
// Generated by NVIDIA NVVM Compiler
//
// Compiler Build ID: CL-36424714
// Cuda compilation tools, release 13.0, V13.0.88
// Based on NVVM 20.0.0
//

.version 9.0
.target sm_100
.address_size 64

	// .globl	_Z28nppiLUT_Linear_8u_C1R_kernelPKhiPhiiiPKiS3_i

.visible .entry _Z28nppiLUT_Linear_8u_C1R_kernelPKhiPhiiiPKiS3_i(
	.param .u64 .ptr .align 1 _Z28nppiLUT_Linear_8u_C1R_kernelPKhiPhiiiPKiS3_i_param_0,
	.param .u32 _Z28nppiLUT_Linear_8u_C1R_kernelPKhiPhiiiPKiS3_i_param_1,
	.param .u64 .ptr .align 1 _Z28nppiLUT_Linear_8u_C1R_kernelPKhiPhiiiPKiS3_i_param_2,
	.param .u32 _Z28nppiLUT_Linear_8u_C1R_kernelPKhiPhiiiPKiS3_i_param_3,
	.param .u32 _Z28nppiLUT_Linear_8u_C1R_kernelPKhiPhiiiPKiS3_i_param_4,
	.param .u32 _Z28nppiLUT_Linear_8u_C1R_kernelPKhiPhiiiPKiS3_i_param_5,
	.param .u64 .ptr .align 1 _Z28nppiLUT_Linear_8u_C1R_kernelPKhiPhiiiPKiS3_i_param_6,
	.param .u64 .ptr .align 1 _Z28nppiLUT_Linear_8u_C1R_kernelPKhiPhiiiPKiS3_i_param_7,
	.param .u32 _Z28nppiLUT_Linear_8u_C1R_kernelPKhiPhiiiPKiS3_i_param_8
)
{
	.reg .pred 	%p<11>;
	.reg .b32 	%r<52>;
	.reg .b32 	%f<7>;
	.reg .b64 	%rd<23>;

	ld.param.u64 	%rd3, [_Z28nppiLUT_Linear_8u_C1R_kernelPKhiPhiiiPKiS3_i_param_0];
	ld.param.u32 	%r18, [_Z28nppiLUT_Linear_8u_C1R_kernelPKhiPhiiiPKiS3_i_param_1];
	ld.param.u64 	%rd4, [_Z28nppiLUT_Linear_8u_C1R_kernelPKhiPhiiiPKiS3_i_param_2];
	ld.param.u32 	%r19, [_Z28nppiLUT_Linear_8u_C1R_kernelPKhiPhiiiPKiS3_i_param_3];
	ld.param.u32 	%r21, [_Z28nppiLUT_Linear_8u_C1R_kernelPKhiPhiiiPKiS3_i_param_4];
	ld.param.u32 	%r22, [_Z28nppiLUT_Linear_8u_C1R_kernelPKhiPhiiiPKiS3_i_param_5];
	ld.param.u64 	%rd5, [_Z28nppiLUT_Linear_8u_C1R_kernelPKhiPhiiiPKiS3_i_param_6];
	ld.param.u64 	%rd6, [_Z28nppiLUT_Linear_8u_C1R_kernelPKhiPhiiiPKiS3_i_param_7];
	ld.param.u32 	%r20, [_Z28nppiLUT_Linear_8u_C1R_kernelPKhiPhiiiPKiS3_i_param_8];
	cvta.to.global.u64 	%rd1, %rd6;
	mov.u32 	%r24, %ctaid.x;
	mov.u32 	%r25, %ntid.x;
	mov.u32 	%r26, %tid.x;
	mad.lo.s32 	%r1, %r24, %r25, %r26;
	mov.u32 	%r27, %ctaid.y;
	mov.u32 	%r28, %ntid.y;
	mov.u32 	%r29, %tid.y;
	mad.lo.s32 	%r30, %r27, %r28, %r29;
	setp.ge.s32 	%p1, %r1, %r21;
	setp.ge.s32 	%p2, %r30, %r22;
	or.pred  	%p3, %p1, %p2;
	@%p3 bra 	$L__BB0_10;
	cvta.to.global.u64 	%rd7, %rd3;
	mul.lo.s32 	%r32, %r18, %r30;
	cvt.s64.s32 	%rd8, %r32;
	mul.lo.s32 	%r3, %r19, %r30;
	cvt.s64.s32 	%rd2, %r1;
	add.s64 	%rd9, %rd8, %rd2;
	add.s64 	%rd10, %rd7, %rd9;
	ld.global.u8 	%r4, [%rd10];
	ld.global.u32 	%r33, [%rd1];
	setp.ge.s32 	%p4, %r33, %r4;
	mov.b32 	%r50, 0;
	@%p4 bra 	$L__BB0_6;
	mul.wide.s32 	%rd11, %r20, 4;
	add.s64 	%rd12, %rd1, %rd11;
	ld.global.u32 	%r34, [%rd12+-4];
	setp.le.s32 	%p5, %r34, %r4;
	@%p5 bra 	$L__BB0_11;
	setp.lt.s32 	%p6, %r20, 3;
	@%p6 bra 	$L__BB0_6;
	add.s32 	%r48, %r20, -1;
	mov.b32 	%r50, 0;
$L__BB0_5:
	add.s32 	%r37, %r48, %r50;
	shr.u32 	%r38, %r37, 31;
	add.s32 	%r39, %r37, %r38;
	shr.s32 	%r40, %r39, 1;
	mul.wide.s32 	%rd13, %r40, 4;
	add.s64 	%rd14, %rd1, %rd13;
	ld.global.u32 	%r41, [%rd14];
	setp.lt.s32 	%p7, %r41, %r4;
	selp.b32 	%r50, %r40, %r50, %p7;
	selp.b32 	%r48, %r48, %r40, %p7;
	add.s32 	%r42, %r48, -1;
	setp.lt.s32 	%p8, %r50, %r42;
	@%p8 bra 	$L__BB0_5;
$L__BB0_6:
	mul.wide.s32 	%rd15, %r50, 4;
	add.s64 	%rd16, %rd1, %rd15;
	ld.global.u32 	%r12, [%rd16];
	ld.global.u32 	%r13, [%rd16+4];
	cvta.to.global.u64 	%rd17, %rd5;
	add.s64 	%rd18, %rd17, %rd15;
	ld.global.u32 	%r14, [%rd18];
	ld.global.u32 	%r15, [%rd18+4];
	setp.le.s32 	%p9, %r4, %r12;
	mov.u32 	%r51, %r14;
	@%p9 bra 	$L__BB0_9;
	setp.le.s32 	%p10, %r13, %r4;
	mov.u32 	%r51, %r15;
	@%p10 bra 	$L__BB0_9;
	sub.s32 	%r43, %r4, %r12;
	cvt.rn.f32.s32 	%f1, %r43;
	sub.s32 	%r44, %r13, %r12;
	cvt.rn.f32.s32 	%f2, %r44;
	div.rn.f32 	%f3, %f1, %f2;
	cvt.rn.f32.s32 	%f4, %r14;
	sub.s32 	%r45, %r15, %r14;
	cvt.rn.f32.s32 	%f5, %r45;
	fma.rn.f32 	%f6, %f3, %f5, %f4;
	cvt.rzi.s32.f32 	%r51, %f6;
$L__BB0_9:
	min.s32 	%r46, %r51, 255;
	max.s32 	%r47, %r46, 0;
	cvt.s64.s32 	%rd19, %r3;
	add.s64 	%rd20, %rd19, %rd2;
	cvta.to.global.u64 	%rd21, %rd4;
	add.s64 	%rd22, %rd21, %rd20;
	st.global.u8 	[%rd22], %r47;
$L__BB0_10:
	ret;
$L__BB0_11:
	add.s32 	%r50, %r20, -2;
	bra.uni 	$L__BB0_6;

}
	// .globl	_Z28nppiLUT_Linear_8u_C3R_kernelPKhiPhiiiPKPKiS5_S3_
.visible .entry _Z28nppiLUT_Linear_8u_C3R_kernelPKhiPhiiiPKPKiS5_S3_(
	.param .u64 .ptr .align 1 _Z28nppiLUT_Linear_8u_C3R_kernelPKhiPhiiiPKPKiS5_S3__param_0,
	.param .u32 _Z28nppiLUT_Linear_8u_C3R_kernelPKhiPhiiiPKPKiS5_S3__param_1,
	.param .u64 .ptr .align 1 _Z28nppiLUT_Linear_8u_C3R_kernelPKhiPhiiiPKPKiS5_S3__param_2,
	.param .u32 _Z28nppiLUT_Linear_8u_C3R_kernelPKhiPhiiiPKPKiS5_S3__param_3,
	.param .u32 _Z28nppiLUT_Linear_8u_C3R_kernelPKhiPhiiiPKPKiS5_S3__param_4,
	.param .u32 _Z28nppiLUT_Linear_8u_C3R_kernelPKhiPhiiiPKPKiS5_S3__param_5,
	.param .u64 .ptr .align 1 _Z28nppiLUT_Linear_8u_C3R_kernelPKhiPhiiiPKPKiS5_S3__param_6,
	.param .u64 .ptr .align 1 _Z28nppiLUT_Linear_8u_C3R_kernelPKhiPhiiiPKPKiS5_S3__param_7,
	.param .u64 .ptr .align 1 _Z28nppiLUT_Linear_8u_C3R_kernelPKhiPhiiiPKPKiS5_S3__param_8
)
{
	.reg .pred 	%p<25>;
	.reg .b32 	%r<123>;
	.reg .b32 	%f<19>;
	.reg .b64 	%rd<51>;

	ld.param.u64 	%rd10, [_Z28nppiLUT_Linear_8u_C3R_kernelPKhiPhiiiPKPKiS5_S3__param_0];
	ld.param.u32 	%r49, [_Z28nppiLUT_Linear_8u_C3R_kernelPKhiPhiiiPKPKiS5_S3__param_1];
	ld.param.u64 	%rd11, [_Z28nppiLUT_Linear_8u_C3R_kernelPKhiPhiiiPKPKiS5_S3__param_2];
	ld.param.u32 	%r50, [_Z28nppiLUT_Linear_8u_C3R_kernelPKhiPhiiiPKPKiS5_S3__param_3];
	ld.param.u32 	%r51, [_Z28nppiLUT_Linear_8u_C3R_kernelPKhiPhiiiPKPKiS5_S3__param_4];
	ld.param.u32 	%r52, [_Z28nppiLUT_Linear_8u_C3R_kernelPKhiPhiiiPKPKiS5_S3__param_5];
	ld.param.u64 	%rd12, [_Z28nppiLUT_Linear_8u_C3R_kernelPKhiPhiiiPKPKiS5_S3__param_6];
	ld.param.u64 	%rd13, [_Z28nppiLUT_Linear_8u_C3R_kernelPKhiPhiiiPKPKiS5_S3__param_7];
	ld.param.u64 	%rd14, [_Z28nppiLUT_Linear_8u_C3R_kernelPKhiPhiiiPKPKiS5_S3__param_8];
	cvta.to.global.u64 	%rd1, %rd12;
	cvta.to.global.u64 	%rd2, %rd14;
	cvta.to.global.u64 	%rd3, %rd13;
	mov.u32 	%r54, %ctaid.x;
	mov.u32 	%r55, %ntid.x;
	mov.u32 	%r56, %tid.x;
	mad.lo.s32 	%r1, %r54, %r55, %r56;
	mov.u32 	%r57, %ctaid.y;
	mov.u32 	%r58, %ntid.y;
	mov.u32 	%r59, %tid.y;
	mad.lo.s32 	%r60, %r57, %r58, %r59;
	setp.ge.s32 	%p1, %r1, %r51;
	setp.ge.s32 	%p2, %r60, %r52;
	or.pred  	%p3, %p1, %p2;
	@%p3 bra 	$L__BB1_28;
	cvta.to.global.u64 	%rd15, %rd10;
	mul.lo.s32 	%r62, %r49, %r60;
	cvt.s64.s32 	%rd16, %r62;
	mul.lo.s32 	%r3, %r50, %r60;
	mul.lo.s32 	%r63, %r1, 3;
	cvt.s64.s32 	%rd4, %r63;
	add.s64 	%rd17, %rd4, %rd16;
	add.s64 	%rd5, %rd15, %rd17;
	ld.global.u8 	%r4, [%rd5];
	ld.global.u64 	%rd18, [%rd3];
	cvta.to.global.u64 	%rd6, %rd18;
	ld.global.u32 	%r5, [%rd2];
	ld.global.u32 	%r64, [%rd6];
	setp.ge.s32 	%p4, %r64, %r4;
	mov.b32 	%r113, 0;
	@%p4 bra 	$L__BB1_6;
	mul.wide.s32 	%rd19, %r5, 4;
	add.s64 	%rd20, %rd6, %rd19;
	ld.global.u32 	%r65, [%rd20+-4];
	setp.le.s32 	%p5, %r65, %r4;
	@%p5 bra 	$L__BB1_29;
	setp.lt.s32 	%p6, %r5, 3;
	@%p6 bra 	$L__BB1_6;
	add.s32 	%r111, %r5, -1;
	mov.b32 	%r113, 0;
$L__BB1_5:
	add.s32 	%r68, %r111, %r113;
	shr.u32 	%r69, %r68, 31;
	add.s32 	%r70, %r68, %r69;
	shr.s32 	%r71, %r70, 1;
	mul.wide.s32 	%rd21, %r71, 4;
	add.s64 	%rd22, %rd6, %rd21;
	ld.global.u32 	%r72, [%rd22];
	setp.lt.s32 	%p7, %r72, %r4;
	selp.b32 	%r113, %r71, %r113, %p7;
	selp.b32 	%r111, %r111, %r71, %p7;
	add.s32 	%r73, %r111, -1;
	setp.lt.s32 	%p8, %r113, %r73;
	@%p8 bra 	$L__BB1_5;
$L__BB1_6:
	mul.wide.s32 	%rd23, %r113, 4;
	add.s64 	%rd24, %rd6, %rd23;
	ld.global.u32 	%r13, [%rd24];
	ld.global.u32 	%r14, [%rd24+4];
	ld.global.u64 	%rd25, [%rd1];
	cvta.to.global.u64 	%rd26, %rd25;
	add.s64 	%rd27, %rd26, %rd23;
	ld.global.u32 	%r15, [%rd27];
	ld.global.u32 	%r16, [%rd27+4];
	setp.le.s32 	%p9, %r4, %r13;
	mov.u32 	%r114, %r15;
	@%p9 bra 	$L__BB1_9;
	setp.le.s32 	%p10, %r14, %r4;
	mov.u32 	%r114, %r16;
	@%p10 bra 	$L__BB1_9;
	sub.s32 	%r74, %r4, %r13;
	cvt.rn.f32.s32 	%f1, %r74;
	sub.s32 	%r75, %r14, %r13;
	cvt.rn.f32.s32 	%f2, %r75;
	div.rn.f32 	%f3, %f1, %f2;
	cvt.rn.f32.s32 	%f4, %r15;
	sub.s32 	%r76, %r16, %r15;
	cvt.rn.f32.s32 	%f5, %r76;
	fma.rn.f32 	%f6, %f3, %f5, %f4;
	cvt.rzi.s32.f32 	%r114, %f6;
$L__BB1_9:
	min.s32 	%r78, %r114, 255;
	max.s32 	%r79, %r78, 0;
	cvt.s64.s32 	%rd28, %r3;
	add.s64 	%rd29, %rd4, %rd28;
	cvta.to.global.u64 	%rd30, %rd11;
	add.s64 	%rd7, %rd30, %rd29;
	st.global.u8 	[%rd7], %r79;
	ld.global.u8 	%r19, [%rd5+1];
	ld.global.u64 	%rd31, [%rd3+8];
	cvta.to.global.u64 	%rd8, %rd31;
	ld.global.u32 	%r20, [%rd2+4];
	ld.global.u32 	%r80, [%rd8];
	setp.ge.s32 	%p11, %r80, %r19;
	mov.b32 	%r117, 0;
	@%p11 bra 	$L__BB1_15;
	mul.wide.s32 	%rd32, %r20, 4;
	add.s64 	%rd33, %rd8, %rd32;
	ld.global.u32 	%r81, [%rd33+-4];
	setp.gt.s32 	%p12, %r81, %r19;
	@%p12 bra 	$L__BB1_12;
	add.s32 	%r117, %r20, -2;
	bra.uni 	$L__BB1_15;
$L__BB1_12:
	setp.lt.s32 	%p13, %r20, 3;
	@%p13 bra 	$L__BB1_15;
	add.s32 	%r115, %r20, -1;
	mov.b32 	%r117, 0;
$L__BB1_14:
	add.s32 	%r84, %r115, %r117;
	shr.u32 	%r85, %r84, 31;
	add.s32 	%r86, %r84, %r85;
	shr.s32 	%r87, %r86, 1;
	mul.wide.s32 	%rd34, %r87, 4;
	add.s64 	%rd35, %rd8, %rd34;
	ld.global.u32 	%r88, [%rd35];
	setp.lt.s32 	%p14, %r88, %r19;
	selp.b32 	%r117, %r87, %r117, %p14;
	selp.b32 	%r115, %r115, %r87, %p14;
	add.s32 	%r89, %r115, -1;
	setp.lt.s32 	%p15, %r117, %r89;
	@%p15 bra 	$L__BB1_14;
$L__BB1_15:
	mul.wide.s32 	%rd36, %r117, 4;
	add.s64 	%rd37, %rd8, %rd36;
	ld.global.u32 	%r28, [%rd37];
	ld.global.u32 	%r29, [%rd37+4];
	ld.global.u64 	%rd38, [%rd1+8];
	cvta.to.global.u64 	%rd39, %rd38;
	add.s64 	%rd40, %rd39, %rd36;
	ld.global.u32 	%r30, [%rd40];
	ld.global.u32 	%r31, [%rd40+4];
	setp.le.s32 	%p16, %r19, %r28;
	mov.u32 	%r118, %r30;
	@%p16 bra 	$L__BB1_18;
	setp.le.s32 	%p17, %r29, %r19;
	mov.u32 	%r118, %r31;
	@%p17 bra 	$L__BB1_18;
	sub.s32 	%r90, %r19, %r28;
	cvt.rn.f32.s32 	%f7, %r90;
	sub.s32 	%r91, %r29, %r28;
	cvt.rn.f32.s32 	%f8, %r91;
	div.rn.f32 	%f9, %f7, %f8;
	cvt.rn.f32.s32 	%f10, %r30;
	sub.s32 	%r92, %r31, %r30;
	cvt.rn.f32.s32 	%f11, %r92;
	fma.rn.f32 	%f12, %f9, %f11, %f10;
	cvt.rzi.s32.f32 	%r118, %f12;
$L__BB1_18:
	min.s32 	%r94, %r118, 255;
	max.s32 	%r95, %r94, 0;
	st.global.u8 	[%rd7+1], %r95;
	ld.global.u8 	%r34, [%rd5+2];
	ld.global.u64 	%rd41, [%rd3+16];
	cvta.to.global.u64 	%rd9, %rd41;
	ld.global.u32 	%r35, [%rd2+8];
	ld.global.u32 	%r96, [%rd9];
	setp.ge.s32 	%p18, %r96, %r34;
	mov.b32 	%r121, 0;
	@%p18 bra 	$L__BB1_24;
	mul.wide.s32 	%rd42, %r35, 4;
	add.s64 	%rd43, %rd9, %rd42;
	ld.global.u32 	%r97, [%rd43+-4];
	setp.gt.s32 	%p19, %r97, %r34;
	@%p19 bra 	$L__BB1_21;
	add.s32 	%r121, %r35, -2;
	bra.uni 	$L__BB1_24;
$L__BB1_21:
	setp.lt.s32 	%p20, %r35, 3;
	@%p20 bra 	$L__BB1_24;
	add.s32 	%r119, %r35, -1;
	mov.b32 	%r121, 0;
$L__BB1_23:
	add.s32 	%r100, %r119, %r121;
	shr.u32 	%r101, %r100, 31;
	add.s32 	%r102, %r100, %r101;
	shr.s32 	%r103, %r102, 1;
	mul.wide.s32 	%rd44, %r103, 4;
	add.s64 	%rd45, %rd9, %rd44;
	ld.global.u32 	%r104, [%rd45];
	setp.lt.s32 	%p21, %r104, %r34;
	selp.b32 	%r121, %r103, %r121, %p21;
	selp.b32 	%r119, %r119, %r103, %p21;
	add.s32 	%r105, %r119, -1;
	setp.lt.s32 	%p22, %r121, %r105;
	@%p22 bra 	$L__BB1_23;
$L__BB1_24:
	mul.wide.s32 	%rd46, %r121, 4;
	add.s64 	%rd47, %rd9, %rd46;
	ld.global.u32 	%r43, [%rd47];
	ld.global.u32 	%r44, [%rd47+4];
	ld.global.u64 	%rd48, [%rd1+16];
	cvta.to.global.u64 	%rd49, %rd48;
	add.s64 	%rd50, %rd49, %rd46;
	ld.global.u32 	%r45, [%rd50];
	ld.global.u32 	%r46, [%rd50+4];
	setp.le.s32 	%p23, %r34, %r43;
	mov.u32 	%r122, %r45;
	@%p23 bra 	$L__BB1_27;
	setp.le.s32 	%p24, %r44, %r34;
	mov.u32 	%r122, %r46;
	@%p24 bra 	$L__BB1_27;
	sub.s32 	%r106, %r34, %r43;
	cvt.rn.f32.s32 	%f13, %r106;
	sub.s32 	%r107, %r44, %r43;
	cvt.rn.f32.s32 	%f14, %r107;
	div.rn.f32 	%f15, %f13, %f14;
	cvt.rn.f32.s32 	%f16, %r45;
	sub.s32 	%r108, %r46, %r45;
	cvt.rn.f32.s32 	%f17, %r108;
	fma.rn.f32 	%f18, %f15, %f17, %f16;
	cvt.rzi.s32.f32 	%r122, %f18;
$L__BB1_27:
	min.s32 	%r109, %r122, 255;
	max.s32 	%r110, %r109, 0;
	st.global.u8 	[%rd7+2], %r110;
$L__BB1_28:
	ret;
$L__BB1_29:
	add.s32 	%r113, %r5, -2;
	bra.uni 	$L__BB1_6;

}
	// .globl	_Z29nppiLUT_Linear_16u_C1R_kernelPKtiPtiiiPKiS3_i
.visible .entry _Z29nppiLUT_Linear_16u_C1R_kernelPKtiPtiiiPKiS3_i(
	.param .u64 .ptr .align 1 _Z29nppiLUT_Linear_16u_C1R_kernelPKtiPtiiiPKiS3_i_param_0,
	.param .u32 _Z29nppiLUT_Linear_16u_C1R_kernelPKtiPtiiiPKiS3_i_param_1,
	.param .u64 .ptr .align 1 _Z29nppiLUT_Linear_16u_C1R_kernelPKtiPtiiiPKiS3_i_param_2,
	.param .u32 _Z29nppiLUT_Linear_16u_C1R_kernelPKtiPtiiiPKiS3_i_param_3,
	.param .u32 _Z29nppiLUT_Linear_16u_C1R_kernelPKtiPtiiiPKiS3_i_param_4,
	.param .u32 _Z29nppiLUT_Linear_16u_C1R_kernelPKtiPtiiiPKiS3_i_param_5,
	.param .u64 .ptr .align 1 _Z29nppiLUT_Linear_16u_C1R_kernelPKtiPtiiiPKiS3_i_param_6,
	.param .u64 .ptr .align 1 _Z29nppiLUT_Linear_16u_C1R_kernelPKtiPtiiiPKiS3_i_param_7,
	.param .u32 _Z29nppiLUT_Linear_16u_C1R_kernelPKtiPtiiiPKiS3_i_param_8
)
{
	.reg .pred 	%p<11>;
	.reg .b32 	%r<52>;
	.reg .b32 	%f<7>;
	.reg .b64 	%rd<24>;

	ld.param.u64 	%rd3, [_Z29nppiLUT_Linear_16u_C1R_kernelPKtiPtiiiPKiS3_i_param_0];
	ld.param.u32 	%r17, [_Z29nppiLUT_Linear_16u_C1R_kernelPKtiPtiiiPKiS3_i_param_1];
	ld.param.u64 	%rd4, [_Z29nppiLUT_Linear_16u_C1R_kernelPKtiPtiiiPKiS3_i_param_2];
	ld.param.u32 	%r18, [_Z29nppiLUT_Linear_16u_C1R_kernelPKtiPtiiiPKiS3_i_param_3];
	ld.param.u32 	%r20, [_Z29nppiLUT_Linear_16u_C1R_kernelPKtiPtiiiPKiS3_i_param_4];
	ld.param.u32 	%r21, [_Z29nppiLUT_Linear_16u_C1R_kernelPKtiPtiiiPKiS3_i_param_5];
	ld.param.u64 	%rd5, [_Z29nppiLUT_Linear_16u_C1R_kernelPKtiPtiiiPKiS3_i_param_6];
	ld.param.u64 	%rd6, [_Z29nppiLUT_Linear_16u_C1R_kernelPKtiPtiiiPKiS3_i_param_7];
	ld.param.u32 	%r19, [_Z29nppiLUT_Linear_16u_C1R_kernelPKtiPtiiiPKiS3_i_param_8];
	cvta.to.global.u64 	%rd1, %rd6;
	mov.u32 	%r23, %ctaid.x;
	mov.u32 	%r24, %ntid.x;
	mov.u32 	%r25, %tid.x;
	mad.lo.s32 	%r1, %r23, %r24, %r25;
	mov.u32 	%r26, %ctaid.y;
	mov.u32 	%r27, %ntid.y;
	mov.u32 	%r28, %tid.y;
	mad.lo.s32 	%r29, %r26, %r27, %r28;
	setp.ge.s32 	%p1, %r1, %r20;
	setp.ge.s32 	%p2, %r29, %r21;
	or.pred  	%p3, %p1, %p2;
	@%p3 bra 	$L__BB2_10;
	cvta.to.global.u64 	%rd7, %rd3;
	cvta.to.global.u64 	%rd8, %rd4;
	mul.lo.s32 	%r31, %r17, %r29;
	cvt.s64.s32 	%rd9, %r31;
	add.s64 	%rd10, %rd7, %rd9;
	mul.lo.s32 	%r32, %r18, %r29;
	cvt.s64.s32 	%rd11, %r32;
	add.s64 	%rd2, %rd8, %rd11;
	mul.wide.s32 	%rd12, %r1, 2;
	add.s64 	%rd13, %rd10, %rd12;
	ld.global.u16 	%r3, [%rd13];
	ld.global.u32 	%r33, [%rd1];
	setp.ge.s32 	%p4, %r33, %r3;
	mov.b32 	%r50, 0;
	@%p4 bra 	$L__BB2_6;
	mul.wide.s32 	%rd14, %r19, 4;
	add.s64 	%rd15, %rd1, %rd14;
	ld.global.u32 	%r34, [%rd15+-4];
	setp.le.s32 	%p5, %r34, %r3;
	@%p5 bra 	$L__BB2_11;
	setp.lt.s32 	%p6, %r19, 3;
	@%p6 bra 	$L__BB2_6;
	add.s32 	%r48, %r19, -1;
	mov.b32 	%r50, 0;
$L__BB2_5:
	add.s32 	%r37, %r48, %r50;
	shr.u32 	%r38, %r37, 31;
	add.s32 	%r39, %r37, %r38;
	shr.s32 	%r40, %r39, 1;
	mul.wide.s32 	%rd16, %r40, 4;
	add.s64 	%rd17, %rd1, %rd16;
	ld.global.u32 	%r41, [%rd17];
	setp.lt.s32 	%p7, %r41, %r3;
	selp.b32 	%r50, %r40, %r50, %p7;
	selp.b32 	%r48, %r48, %r40, %p7;
	add.s32 	%r42, %r48, -1;
	setp.lt.s32 	%p8, %r50, %r42;
	@%p8 bra 	$L__BB2_5;
$L__BB2_6:
	mul.wide.s32 	%rd18, %r50, 4;
	add.s64 	%rd19, %rd1, %rd18;
	ld.global.u32 	%r11, [%rd19];
	ld.global.u32 	%r12, [%rd19+4];
	cvta.to.global.u64 	%rd20, %rd5;
	add.s64 	%rd21, %rd20, %rd18;
	ld.global.u32 	%r13, [%rd21];
	ld.global.u32 	%r14, [%rd21+4];
	setp.le.s32 	%p9, %r3, %r11;
	mov.u32 	%r51, %r13;
	@%p9 bra 	$L__BB2_9;
	setp.le.s32 	%p10, %r12, %r3;
	mov.u32 	%r51, %r14;
	@%p10 bra 	$L__BB2_9;
	sub.s32 	%r43, %r3, %r11;
	cvt.rn.f32.s32 	%f1, %r43;
	sub.s32 	%r44, %r12, %r11;
	cvt.rn.f32.s32 	%f2, %r44;
	div.rn.f32 	%f3, %f1, %f2;
	cvt.rn.f32.s32 	%f4, %r13;
	sub.s32 	%r45, %r14, %r13;
	cvt.rn.f32.s32 	%f5, %r45;
	fma.rn.f32 	%f6, %f3, %f5, %f4;
	cvt.rzi.s32.f32 	%r51, %f6;
$L__BB2_9:
	min.s32 	%r46, %r51, 65535;
	max.s32 	%r47, %r46, 0;
	add.s64 	%rd23, %rd2, %rd12;
	st.global.u16 	[%rd23], %r47;
$L__BB2_10:
	ret;
$L__BB2_11:
	add.s32 	%r50, %r19, -2;
	bra.uni 	$L__BB2_6;

}


// ===== COMPILED SASS (sm_100) =====

	.target	sm_100

	.elftype	@"ET_EXEC"


//--------------------- .note.nv.tkinfo           --------------------------
	.section	.note.nv.tkinfo,"",@"SHT_NOTE"
	.sectionflags	@"SHF_NOTE_NV_TKINFO"
	.tkinfo
        /*0018*/ 	.word	0x00000002
        /*0030*/ 	.string	""
        /*0030*/ 	.string	"ptxas"
        /*0030*/ 	.string	"Cuda compilation tools, release 13.0, V13.0.88"
        /*0030*/ 	.string	"Build cuda_13.0.r13.0/compiler.36424714_0"
        /*0030*/ 	.string	"-arch sm_100 -m 64 "



//--------------------- .note.nv.cuinfo           --------------------------
	.section	.note.nv.cuinfo,"",@"SHT_NOTE"
	.sectionflags	@"SHF_NOTE_NV_CUINFO"
        /*0018*/ 	.short	0x0002
        /*001a*/ 	.short	0x0064
        /*001c*/ 	.short	0x0082
	.zero		2


//--------------------- .nv.info                  --------------------------
	.section	.nv.info,"",@"SHT_CUDA_INFO"
	.align	4


	//----- nvinfo : EIATTR_REGCOUNT
	.align		4
        /*0000*/ 	.byte	0x04, 0x2f
        /*0002*/ 	.short	(.L_1 - .L_0)
	.align		4
.L_0:
        /*0004*/ 	.word	index@(_Z28nppiLUT_Linear_8u_C1R_kernelPKhiPhiiiPKiS3_i)
        /*0008*/ 	.word	0x00000013


	//----- nvinfo : EIATTR_FRAME_SIZE
	.align		4
.L_1:
        /*000c*/ 	.byte	0x04, 0x11
        /*000e*/ 	.short	(.L_3 - .L_2)
	.align		4
.L_2:
        /*0010*/ 	.word	index@($__internal_2_$__cuda_sm3x_div_rn_noftz_f32_slowpath)
        /*0014*/ 	.word	0x00000000


	//----- nvinfo : EIATTR_FRAME_SIZE
	.align		4
.L_3:
        /*0018*/ 	.byte	0x04, 0x11
        /*001a*/ 	.short	(.L_5 - .L_4)
	.align		4
.L_4:
        /*001c*/ 	.word	index@(_Z28nppiLUT_Linear_8u_C1R_kernelPKhiPhiiiPKiS3_i)
        /*0020*/ 	.word	0x00000000


	//----- nvinfo : EIATTR_REGCOUNT
	.align		4
.L_5:
        /*0024*/ 	.byte	0x04, 0x2f
        /*0026*/ 	.short	(.L_7 - .L_6)
	.align		4
.L_6:
        /*0028*/ 	.word	index@(_Z28nppiLUT_Linear_8u_C3R_kernelPKhiPhiiiPKPKiS5_S3_)
        /*002c*/ 	.word	0x00000014


	//----- nvinfo : EIATTR_FRAME_SIZE
	.align		4
.L_7:
        /*0030*/ 	.byte	0x04, 0x11
        /*0032*/ 	.short	(.L_9 - .L_8)
	.align		4
.L_8:
        /*0034*/ 	.word	index@($__internal_1_$__cuda_sm3x_div_rn_noftz_f32_slowpath)
        /*0038*/ 	.word	0x00000000


	//----- nvinfo : EIATTR_FRAME_SIZE
	.align		4
.L_9:
        /*003c*/ 	.byte	0x04, 0x11
        /*003e*/ 	.short	(.L_11 - .L_10)
	.align		4
.L_10:
        /*0040*/ 	.word	index@(_Z28nppiLUT_Linear_8u_C3R_kernelPKhiPhiiiPKPKiS5_S3_)
        /*0044*/ 	.word	0x00000000


	//----- nvinfo : EIATTR_REGCOUNT
	.align		4
.L_11:
        /*0048*/ 	.byte	0x04, 0x2f
        /*004a*/ 	.short	(.L_13 - .L_12)
	.align		4
.L_12:
        /*004c*/ 	.word	index@(_Z29nppiLUT_Linear_16u_C1R_kernelPKtiPtiiiPKiS3_i)
        /*0050*/ 	.word	0x00000013


	//----- nvinfo : EIATTR_FRAME_SIZE
	.align		4
.L_13:
        /*0054*/ 	.byte	0x04, 0x11
        /*0056*/ 	.short	(.L_15 - .L_14)
	.align		4
.L_14:
        /*0058*/ 	.word	index@($__internal_0_$__cuda_sm3x_div_rn_noftz_f32_slowpath)
        /*005c*/ 	.word	0x00000000


	//----- nvinfo : EIATTR_FRAME_SIZE
	.align		4
.L_15:
        /*0060*/ 	.byte	0x04, 0x11
        /*0062*/ 	.short	(.L_17 - .L_16)
	.align		4
.L_16:
        /*0064*/ 	.word	index@(_Z29nppiLUT_Linear_16u_C1R_kernelPKtiPtiiiPKiS3_i)
        /*0068*/ 	.word	0x00000000


	//----- nvinfo : EIATTR_MIN_STACK_SIZE
	.align		4
.L_17:
        /*006c*/ 	.byte	0x04, 0x12
        /*006e*/ 	.short	(.L_19 - .L_18)
	.align		4
.L_18:
        /*0070*/ 	.word	index@(_Z29nppiLUT_Linear_16u_C1R_kernelPKtiPtiiiPKiS3_i)
        /*0074*/ 	.word	0x00000000


	//----- nvinfo : EIATTR_MIN_STACK_SIZE
	.align		4
.L_19:
        /*0078*/ 	.byte	0x04, 0x12
        /*007a*/ 	.short	(.L_21 - .L_20)
	.align		4
.L_20:
        /*007c*/ 	.word	index@(_Z28nppiLUT_Linear_8u_C3R_kernelPKhiPhiiiPKPKiS5_S3_)
        /*0080*/ 	.word	0x00000000


	//----- nvinfo : EIATTR_MIN_STACK_SIZE
	.align		4
.L_21:
        /*0084*/ 	.byte	0x04, 0x12
        /*0086*/ 	.short	(.L_23 - .L_22)
	.align		4
.L_22:
        /*0088*/ 	.word	index@(_Z28nppiLUT_Linear_8u_C1R_kernelPKhiPhiiiPKiS3_i)
        /*008c*/ 	.word	0x00000000
.L_23:


//--------------------- .nv.compat                --------------------------
	.section	.nv.compat,"",@"SHT_CUDA_COMPAT_INFO"
	.align	4
        /*0000*/ 	.byte	0x02, 0x09, 0x00, 0x00, 0x02, 0x02, 0x01, 0x00, 0x02, 0x05, 0x05, 0x00, 0x03, 0x07, 0x01, 0x01
        /*0010*/ 	.byte	0x02, 0x03, 0x00, 0x00, 0x02, 0x06, 0x01, 0x00, 0x04, 0x0b, 0x08, 0x00, 0x01, 0x00, 0x00, 0x00
        /*0020*/ 	.byte	0x00, 0x00, 0x00, 0x00


//--------------------- .nv.info._Z29nppiLUT_Linear_16u_C1R_kernelPKtiPtiiiPKiS3_i --------------------------
	.section	.nv.info._Z29nppiLUT_Linear_16u_C1R_kernelPKtiPtiiiPKiS3_i,"",@"SHT_CUDA_INFO"
	.sectionflags	@""
	.align	4


	//----- nvinfo : EIATTR_CUDA_API_VERSION
	.align		4
        /*0000*/ 	.byte	0x04, 0x37
        /*0002*/ 	.short	(.L_25 - .L_24)
.L_24:
        /*0004*/ 	.word	0x00000082


	//----- nvinfo : EIATTR_KPARAM_INFO
	.align		4
.L_25:
        /*0008*/ 	.byte	0x04, 0x17
        /*000a*/ 	.short	(.L_27 - .L_26)
.L_26:
        /*000c*/ 	.word	0x00000000
        /*0010*/ 	.short	0x0008
        /*0012*/ 	.short	0x0038
        /*0014*/ 	.byte	0x00, 0xf0, 0x11, 0x00


	//----- nvinfo : EIATTR_KPARAM_INFO
	.align		4
.L_27:
        /*0018*/ 	.byte	0x04, 0x17
        /*001a*/ 	.short	(.L_29 - .L_28)
.L_28:
        /*001c*/ 	.word	0x00000000
        /*0020*/ 	.short	0x0007
        /*0022*/ 	.short	0x0030
        /*0024*/ 	.byte	0x00, 0xf5, 0x21, 0x00


	//----- nvinfo : EIATTR_KPARAM_INFO
	.align		4
.L_29:
        /*0028*/ 	.byte	0x04, 0x17
        /*002a*/ 	.short	(.L_31 - .L_30)
.L_30:
        /*002c*/ 	.word	0x00000000
        /*0030*/ 	.short	0x0006
        /*0032*/ 	.short	0x0028
        /*0034*/ 	.byte	0x00, 0xf5, 0x21, 0x00


	//----- nvinfo : EIATTR_KPARAM_INFO
	.align		4
.L_31:
        /*0038*/ 	.byte	0x04, 0x17
        /*003a*/ 	.short	(.L_33 - .L_32)
.L_32:
        /*003c*/ 	.word	0x00000000
        /*0040*/ 	.short	0x0005
        /*0042*/ 	.short	0x0020
        /*0044*/ 	.byte	0x00, 0xf0, 0x11, 0x00


	//----- nvinfo : EIATTR_KPARAM_INFO
	.align		4
.L_33:
        /*0048*/ 	.byte	0x04, 0x17
        /*004a*/ 	.short	(.L_35 - .L_34)
.L_34:
        /*004c*/ 	.word	0x00000000
        /*0050*/ 	.short	0x0004
        /*0052*/ 	.short	0x001c
        /*0054*/ 	.byte	0x00, 0xf0, 0x11, 0x00


	//----- nvinfo : EIATTR_KPARAM_INFO
	.align		4
.L_35:
        /*0058*/ 	.byte	0x04, 0x17
        /*005a*/ 	.short	(.L_37 - .L_36)
.L_36:
        /*005c*/ 	.word	0x00000000
        /*0060*/ 	.short	0x0003
        /*0062*/ 	.short	0x0018
        /*0064*/ 	.byte	0x00, 0xf0, 0x11, 0x00


	//----- nvinfo : EIATTR_KPARAM_INFO
	.align		4
.L_37:
        /*0068*/ 	.byte	0x04, 0x17
        /*006a*/ 	.short	(.L_39 - .L_38)
.L_38:
        /*006c*/ 	.word	0x00000000
        /*0070*/ 	.short	0x0002
        /*0072*/ 	.short	0x0010
        /*0074*/ 	.byte	0x00, 0xf5, 0x21, 0x00


	//----- nvinfo : EIATTR_KPARAM_INFO
	.align		4
.L_39:
        /*0078*/ 	.byte	0x04, 0x17
        /*007a*/ 	.short	(.L_41 - .L_40)
.L_40:
        /*007c*/ 	.word	0x00000000
        /*0080*/ 	.short	0x0001
        /*0082*/ 	.short	0x0008
        /*0084*/ 	.byte	0x00, 0xf0, 0x11, 0x00


	//----- nvinfo : EIATTR_KPARAM_INFO
	.align		4
.L_41:
        /*0088*/ 	.byte	0x04, 0x17
        /*008a*/ 	.short	(.L_43 - .L_42)
.L_42:
        /*008c*/ 	.word	0x00000000
        /*0090*/ 	.short	0x0000
        /*0092*/ 	.short	0x0000
        /*0094*/ 	.byte	0x00, 0xf5, 0x21, 0x00


	//----- nvinfo : EIATTR_SPARSE_MMA_MASK
	.align		4
.L_43:
        /*0098*/ 	.byte	0x03, 0x50
        /*009a*/ 	.short	0x0000


	//----- nvinfo : EIATTR_MAXREG_COUNT
	.align		4
        /*009c*/ 	.byte	0x03, 0x1b
        /*009e*/ 	.short	0x00ff


	//----- nvinfo : EIATTR_MERCURY_ISA_VERSION
	.align		4
        /*00a0*/ 	.byte	0x03, 0x5f
        /*00a2*/ 	.short	0x0101


	//----- nvinfo : EIATTR_VRC_CTA_INIT_COUNT
	.align		4
        /*00a4*/ 	.byte	0x02, 0x4a
	.zero		1
	.zero		1


	//----- nvinfo : EIATTR_EXIT_INSTR_OFFSETS
	.align		4
        /*00a8*/ 	.byte	0x04, 0x1c
        /*00aa*/ 	.short	(.L_45 - .L_44)


	//   ....[0]....
.L_44:
        /*00ac*/ 	.word	0x000000d0


	//   ....[1]....
        /*00b0*/ 	.word	0x00000610


	//----- nvinfo : EIATTR_CRS_STACK_SIZE
	.align		4
.L_45:
        /*00b4*/ 	.byte	0x04, 0x1e
        /*00b6*/ 	.short	(.L_47 - .L_46)
.L_46:
        /*00b8*/ 	.word	0x00000000


	//----- nvinfo : EIATTR_CBANK_PARAM_SIZE
	.align		4
.L_47:
        /*00bc*/ 	.byte	0x03, 0x19
        /*00be*/ 	.short	0x003c


	//----- nvinfo : EIATTR_PARAM_CBANK
	.align		4
        /*00c0*/ 	.byte	0x04, 0x0a
        /*00c2*/ 	.short	(.L_49 - .L_48)
	.align		4
.L_48:
        /*00c4*/ 	.word	index@(.nv.constant0._Z29nppiLUT_Linear_16u_C1R_kernelPKtiPtiiiPKiS3_i)
        /*00c8*/ 	.short	0x0380
        /*00ca*/ 	.short	0x003c


	//----- nvinfo : EIATTR_SW_WAR
	.align		4
.L_49:
        /*00cc*/ 	.byte	0x04, 0x36
        /*00ce*/ 	.short	(.L_51 - .L_50)
.L_50:
        /*00d0*/ 	.word	0x00000008
.L_51:


//--------------------- .nv.info._Z28nppiLUT_Linear_8u_C3R_kernelPKhiPhiiiPKPKiS5_S3_ --------------------------
	.section	.nv.info._Z28nppiLUT_Linear_8u_C3R_kernelPKhiPhiiiPKPKiS5_S3_,"",@"SHT_CUDA_INFO"
	.sectionflags	@""
	.align	4


	//----- nvinfo : EIATTR_CUDA_API_VERSION
	.align		4
        /*0000*/ 	.byte	0x04, 0x37
        /*0002*/ 	.short	(.L_53 - .L_52)
.L_52:
        /*0004*/ 	.word	0x00000082


	//----- nvinfo : EIATTR_KPARAM_INFO
	.align		4
.L_53:
        /*0008*/ 	.byte	0x04, 0x17
        /*000a*/ 	.short	(.L_55 - .L_54)
.L_54:
        /*000c*/ 	.word	0x00000000
        /*0010*/ 	.short	0x0008
        /*0012*/ 	.short	0x0038
        /*0014*/ 	.byte	0x00, 0xf5, 0x21, 0x00


	//----- nvinfo : EIATTR_KPARAM_INFO
	.align		4
.L_55:
        /*0018*/ 	.byte	0x04, 0x17
        /*001a*/ 	.short	(.L_57 - .L_56)
.L_56:
        /*001c*/ 	.word	0x00000000
        /*0020*/ 	.short	0x0007
        /*0022*/ 	.short	0x0030
        /*0024*/ 	.byte	0x00, 0xf5, 0x21, 0x00


	//----- nvinfo : EIATTR_KPARAM_INFO
	.align		4
.L_57:
        /*0028*/ 	.byte	0x04, 0x17
        /*002a*/ 	.short	(.L_59 - .L_58)
.L_58:
        /*002c*/ 	.word	0x00000000
        /*0030*/ 	.short	0x0006
        /*0032*/ 	.short	0x0028
        /*0034*/ 	.byte	0x00, 0xf5, 0x21, 0x00


	//----- nvinfo : EIATTR_KPARAM_INFO
	.align		4
.L_59:
        /*0038*/ 	.byte	0x04, 0x17
        /*003a*/ 	.short	(.L_61 - .L_60)
.L_60:
        /*003c*/ 	.word	0x00000000
        /*0040*/ 	.short	0x0005
        /*0042*/ 	.short	0x0020
        /*0044*/ 	.byte	0x00, 0xf0, 0x11, 0x00


	//----- nvinfo : EIATTR_KPARAM_INFO
	.align		4
.L_61:
        /*0048*/ 	.byte	0x04, 0x17
        /*004a*/ 	.short	(.L_63 - .L_62)
.L_62:
        /*004c*/ 	.word	0x00000000
        /*0050*/ 	.short	0x0004
        /*0052*/ 	.short	0x001c
        /*0054*/ 	.byte	0x00, 0xf0, 0x11, 0x00


	//----- nvinfo : EIATTR_KPARAM_INFO
	.align		4
.L_63:
        /*0058*/ 	.byte	0x04, 0x17
        /*005a*/ 	.short	(.L_65 - .L_64)
.L_64:
        /*005c*/ 	.word	0x00000000
        /*0060*/ 	.short	0x0003
        /*0062*/ 	.short	0x0018
        /*0064*/ 	.byte	0x00, 0xf0, 0x11, 0x00


	//----- nvinfo : EIATTR_KPARAM_INFO
	.align		4
.L_65:
        /*0068*/ 	.byte	0x04, 0x17
        /*006a*/ 	.short	(.L_67 - .L_66)
.L_66:
        /*006c*/ 	.word	0x00000000
        /*0070*/ 	.short	0x0002
        /*0072*/ 	.short	0x0010
        /*0074*/ 	.byte	0x00, 0xf5, 0x21, 0x00


	//----- nvinfo : EIATTR_KPARAM_INFO
	.align		4
.L_67:
        /*0078*/ 	.byte	0x04, 0x17
        /*007a*/ 	.short	(.L_69 - .L_68)
.L_68:
        /*007c*/ 	.word	0x00000000
        /*0080*/ 	.short	0x0001
        /*0082*/ 	.short	0x0008
        /*0084*/ 	.byte	0x00, 0xf0, 0x11, 0x00


	//----- nvinfo : EIATTR_KPARAM_INFO
	.align		4
.L_69:
        /*0088*/ 	.byte	0x04, 0x17
        /*008a*/ 	.short	(.L_71 - .L_70)
.L_70:
        /*008c*/ 	.word	0x00000000
        /*0090*/ 	.short	0x0000
        /*0092*/ 	.short	0x0000
        /*0094*/ 	.byte	0x00, 0xf5, 0x21, 0x00


	//----- nvinfo : EIATTR_SPARSE_MMA_MASK
	.align		4
.L_71:
        /*0098*/ 	.byte	0x03, 0x50
        /*009a*/ 	.short	0x0000


	//----- nvinfo : EIATTR_MAXREG_COUNT
	.align		4
        /*009c*/ 	.byte	0x03, 0x1b
        /*009e*/ 	.short	0x00ff


	//----- nvinfo : EIATTR_MERCURY_ISA_VERSION
	.align		4
        /*00a0*/ 	.byte	0x03, 0x5f
        /*00a2*/ 	.short	0x0101


	//----- nvinfo : EIATTR_VRC_CTA_INIT_COUNT
	.align		4
        /*00a4*/ 	.byte	0x02, 0x4a
	.zero		1
	.zero		1


	//----- nvinfo : EIATTR_EXIT_INSTR_OFFSETS
	.align		4
        /*00a8*/ 	.byte	0x04, 0x1c
        /*00aa*/ 	.short	(.L_73 - .L_72)


	//   ....[0]....
.L_72:
        /*00ac*/ 	.word	0x000000d0


	//   ....[1]....
        /*00b0*/ 	.word	0x00000f10


	//----- nvinfo : EIATTR_CRS_STACK_SIZE
	.align		4
.L_73:
        /*00b4*/ 	.byte	0x04, 0x1e
        /*00b6*/ 	.short	(.L_75 - .L_74)
.L_74:
        /*00b8*/ 	.word	0x00000000


	//----- nvinfo : EIATTR_CBANK_PARAM_SIZE
	.align		4
.L_75:
        /*00bc*/ 	.byte	0x03, 0x19
        /*00be*/ 	.short	0x0040


	//----- nvinfo : EIATTR_PARAM_CBANK
	.align		4
        /*00c0*/ 	.byte	0x04, 0x0a
        /*00c2*/ 	.short	(.L_77 - .L_76)
	.align		4
.L_76:
        /*00c4*/ 	.word	index@(.nv.constant0._Z28nppiLUT_Linear_8u_C3R_kernelPKhiPhiiiPKPKiS5_S3_)
        /*00c8*/ 	.short	0x0380
        /*00ca*/ 	.short	0x0040


	//----- nvinfo : EIATTR_SW_WAR
	.align		4
.L_77:
        /*00cc*/ 	.byte	0x04, 0x36
        /*00ce*/ 	.short	(.L_79 - .L_78)
.L_78:
        /*00d0*/ 	.word	0x00000008
.L_79:


//--------------------- .nv.info._Z28nppiLUT_Linear_8u_C1R_kernelPKhiPhiiiPKiS3_i --------------------------
	.section	.nv.info._Z28nppiLUT_Linear_8u_C1R_kernelPKhiPhiiiPKiS3_i,"",@"SHT_CUDA_INFO"
	.sectionflags	@""
	.align	4


	//----- nvinfo : EIATTR_CUDA_API_VERSION
	.align		4
        /*0000*/ 	.byte	0x04, 0x37
        /*0002*/ 	.short	(.L_81 - .L_80)
.L_80:
        /*0004*/ 	.word	0x00000082


	//----- nvinfo : EIATTR_KPARAM_INFO
	.align		4
.L_81:
        /*0008*/ 	.byte	0x04, 0x17
        /*000a*/ 	.short	(.L_83 - .L_82)
.L_82:
        /*000c*/ 	.word	0x00000000
        /*0010*/ 	.short	0x0008
        /*0012*/ 	.short	0x0038
        /*0014*/ 	.byte	0x00, 0xf0, 0x11, 0x00


	//----- nvinfo : EIATTR_KPARAM_INFO
	.align		4
.L_83:
        /*0018*/ 	.byte	0x04, 0x17
        /*001a*/ 	.short	(.L_85 - .L_84)
.L_84:
        /*001c*/ 	.word	0x00000000
        /*0020*/ 	.short	0x0007
        /*0022*/ 	.short	0x0030
        /*0024*/ 	.byte	0x00, 0xf5, 0x21, 0x00


	//----- nvinfo : EIATTR_KPARAM_INFO
	.align		4
.L_85:
        /*0028*/ 	.byte	0x04, 0x17
        /*002a*/ 	.short	(.L_87 - .L_86)
.L_86:
        /*002c*/ 	.word	0x00000000
        /*0030*/ 	.short	0x0006
        /*0032*/ 	.short	0x0028
        /*0034*/ 	.byte	0x00, 0xf5, 0x21, 0x00


	//----- nvinfo : EIATTR_KPARAM_INFO
	.align		4
.L_87:
        /*0038*/ 	.byte	0x04, 0x17
        /*003a*/ 	.short	(.L_89 - .L_88)
.L_88:
        /*003c*/ 	.word	0x00000000
        /*0040*/ 	.short	0x0005
        /*0042*/ 	.short	0x0020
        /*0044*/ 	.byte	0x00, 0xf0, 0x11, 0x00


	//----- nvinfo : EIATTR_KPARAM_INFO
	.align		4
.L_89:
        /*0048*/ 	.byte	0x04, 0x17
        /*004a*/ 	.short	(.L_91 - .L_90)
.L_90:
        /*004c*/ 	.word	0x00000000
        /*0050*/ 	.short	0x0004
        /*0052*/ 	.short	0x001c
        /*0054*/ 	.byte	0x00, 0xf0, 0x11, 0x00


	//----- nvinfo : EIATTR_KPARAM_INFO
	.align		4
.L_91:
        /*0058*/ 	.byte	0x04, 0x17
        /*005a*/ 	.short	(.L_93 - .L_92)
.L_92:
        /*005c*/ 	.word	0x00000000
        /*0060*/ 	.short	0x0003
        /*0062*/ 	.short	0x0018
        /*0064*/ 	.byte	0x00, 0xf0, 0x11, 0x00


	//----- nvinfo : EIATTR_KPARAM_INFO
	.align		4
.L_93:
        /*0068*/ 	.byte	0x04, 0x17
        /*006a*/ 	.short	(.L_95 - .L_94)
.L_94:
        /*006c*/ 	.word	0x00000000
        /*0070*/ 	.short	0x0002
        /*0072*/ 	.short	0x0010
        /*0074*/ 	.byte	0x00, 0xf5, 0x21, 0x00


	//----- nvinfo : EIATTR_KPARAM_INFO
	.align		4
.L_95:
        /*0078*/ 	.byte	0x04, 0x17
        /*007a*/ 	.short	(.L_97 - .L_96)
.L_96:
        /*007c*/ 	.word	0x00000000
        /*0080*/ 	.short	0x0001
        /*0082*/ 	.short	0x0008
        /*0084*/ 	.byte	0x00, 0xf0, 0x11, 0x00


	//----- nvinfo : EIATTR_KPARAM_INFO
	.align		4
.L_97:
        /*0088*/ 	.byte	0x04, 0x17
        /*008a*/ 	.short	(.L_99 - .L_98)
.L_98:
        /*008c*/ 	.word	0x00000000
        /*0090*/ 	.short	0x0000
        /*0092*/ 	.short	0x0000
        /*0094*/ 	.byte	0x00, 0xf5, 0x21, 0x00


	//----- nvinfo : EIATTR_SPARSE_MMA_MASK
	.align		4
.L_99:
        /*0098*/ 	.byte	0x03, 0x50
        /*009a*/ 	.short	0x0000


	//----- nvinfo : EIATTR_MAXREG_COUNT
	.align		4
        /*009c*/ 	.byte	0x03, 0x1b
        /*009e*/ 	.short	0x00ff


	//----- nvinfo : EIATTR_MERCURY_ISA_VERSION
	.align		4
        /*00a0*/ 	.byte	0x03, 0x5f
        /*00a2*/ 	.short	0x0101


	//----- nvinfo : EIATTR_VRC_CTA_INIT_COUNT
	.align		4
        /*00a4*/ 	.byte	0x02, 0x4a
	.zero		1
	.zero		1


	//----- nvinfo : EIATTR_EXIT_INSTR_OFFSETS
	.align		4
        /*00a8*/ 	.byte	0x04, 0x1c
        /*00aa*/ 	.short	(.L_101 - .L_100)


	//   ....[0]....
.L_100:
        /*00ac*/ 	.word	0x000000d0


	//   ....[1]....
        /*00b0*/ 	.word	0x00000610


	//----- nvinfo : EIATTR_CRS_STACK_SIZE
	.align		4
.L_101:
        /*00b4*/ 	.byte	0x04, 0x1e
        /*00b6*/ 	.short	(.L_103 - .L_102)
.L_102:
        /*00b8*/ 	.word	0x00000000


	//----- nvinfo : EIATTR_CBANK_PARAM_SIZE
	.align		4
.L_103:
        /*00bc*/ 	.byte	0x03, 0x19
        /*00be*/ 	.short	0x003c


	//----- nvinfo : EIATTR_PARAM_CBANK
	.align		4
        /*00c0*/ 	.byte	0x04, 0x0a
        /*00c2*/ 	.short	(.L_105 - .L_104)
	.align		4
.L_104:
        /*00c4*/ 	.word	index@(.nv.constant0._Z28nppiLUT_Linear_8u_C1R_kernelPKhiPhiiiPKiS3_i)
        /*00c8*/ 	.short	0x0380
        /*00ca*/ 	.short	0x003c


	//----- nvinfo : EIATTR_SW_WAR
	.align		4
.L_105:
        /*00cc*/ 	.byte	0x04, 0x36
        /*00ce*/ 	.short	(.L_107 - .L_106)
.L_106:
        /*00d0*/ 	.word	0x00000008
.L_107:


//--------------------- .nv.callgraph             --------------------------
	.section	.nv.callgraph,"",@"SHT_CUDA_CALLGRAPH"
	.align	4
	.sectionentsize	8
	.align		4
        /*0000*/ 	.word	0x00000000
	.align		4
        /*0004*/ 	.word	0xffffffff
	.align		4
        /*0008*/ 	.word	0x00000000
	.align		4
        /*000c*/ 	.word	0xfffffffe
	.align		4
        /*0010*/ 	.word	0x00000000
	.align		4
        /*0014*/ 	.word	0xfffffffd
	.align		4
        /*0018*/ 	.word	0x00000000
	.align		4
        /*001c*/ 	.word	0xfffffffc


//--------------------- .text._Z29nppiLUT_Linear_16u_C1R_kernelPKtiPtiiiPKiS3_i --------------------------
	.section	.text._Z29nppiLUT_Linear_16u_C1R_kernelPKtiPtiiiPKiS3_i,"ax",@progbits
	.align	128
        .global         _Z29nppiLUT_Linear_16u_C1R_kernelPKtiPtiiiPKiS3_i
        .type           _Z29nppiLUT_Linear_16u_C1R_kernelPKtiPtiiiPKiS3_i,@function
        .size           _Z29nppiLUT_Linear_16u_C1R_kernelPKtiPtiiiPKiS3_i,(.L_x_71 - _Z29nppiLUT_Linear_16u_C1R_kernelPKtiPtiiiPKiS3_i)
        .other          _Z29nppiLUT_Linear_16u_C1R_kernelPKtiPtiiiPKiS3_i,@"STO_CUDA_ENTRY STV_DEFAULT"
_Z29nppiLUT_Linear_16u_C1R_kernelPKtiPtiiiPKiS3_i:
.text._Z29nppiLUT_Linear_16u_C1R_kernelPKtiPtiiiPKiS3_i:
[----:B------:R-:W-:Y:S01]  /*0000*/  LDC R1, c[0x0][0x37c] ;  /* 0x0000df00ff017b82 */ /* 0x000fe20000000800 */
[----:B------:R-:W0:Y:S07]  /*0010*/  S2R R3, SR_TID.Y ;  /* 0x0000000000037919 */ /* 0x000e2e0000002200 */
[----:B------:R-:W1:Y:S01]  /*0020*/  LDC R7, c[0x0][0x360] ;  /* 0x0000d800ff077b82 */ /* 0x000e620000000800 */
[----:B------:R-:W2:Y:S01]  /*0030*/  LDCU UR6, c[0x0][0x3a0] ;  /* 0x00007400ff0677ac */ /* 0x000ea20008000800 */
[----:B------:R-:W1:Y:S01]  /*0040*/  S2R R0, SR_TID.X ;  /* 0x0000000000007919 */ /* 0x000e620000002100 */
[----:B------:R-:W3:Y:S05]  /*0050*/  LDCU UR7, c[0x0][0x39c] ;  /* 0x00007380ff0777ac */ /* 0x000eea0008000800 */
[----:B------:R-:W0:Y:S08]  /*0060*/  S2UR UR5, SR_CTAID.Y ;  /* 0x00000000000579c3 */ /* 0x000e300000002600 */
[----:B------:R-:W0:Y:S08]  /*0070*/  LDC R4, c[0x0][0x364] ;  /* 0x0000d900ff047b82 */ /* 0x000e300000000800 */
[----:B------:R-:W1:Y:S01]  /*0080*/  S2UR UR4, SR_CTAID.X ;  /* 0x00000000000479c3 */ /* 0x000e620000002500 */
[----:B0-----:R-:W-:-:S05]  /*0090*/  IMAD R4, R4, UR5, R3 ;  /* 0x0000000504047c24 */ /* 0x001fca000f8e0203 */
[----:B--2---:R-:W-:Y:S01]  /*00a0*/  ISETP.GE.AND P0, PT, R4, UR6, PT ;  /* 0x0000000604007c0c */ /* 0x004fe2000bf06270 */
[----:B-1----:R-:W-:-:S05]  /*00b0*/  IMAD R7, R7, UR4, R0 ;  /* 0x0000000407077c24 */ /* 0x002fca000f8e0200 */
[----:B---3--:R-:W-:-:S13]  /*00c0*/  ISETP.GE.OR P0, PT, R7, UR7, P0 ;  /* 0x0000000707007c0c */ /* 0x008fda0008706670 */
[----:B------:R-:W-:Y:S05]  /*00d0*/  @P0 EXIT ;  /* 0x000000000000094d */ /* 0x000fea0003800000 */
[----:B------:R-:W0:Y:S01]  /*00e0*/  LDCU UR4, c[0x0][0x388] ;  /* 0x00007100ff0477ac */ /* 0x000e220008000800 */
[----:B------:R-:W1:Y:S01]  /*00f0*/  LDC.64 R8, c[0x0][0x3b0] ;  /* 0x0000ec00ff087b82 */ /* 0x000e620000000a00 */
[----:B------:R-:W2:Y:S01]  /*0100*/  LDCU.64 UR6, c[0x0][0x380] ;  /* 0x00007000ff0677ac */ /* 0x000ea20008000a00 */
[----:B------:R-:W3:Y:S01]  /*0110*/  LDCU.64 UR8, c[0x0][0x390] ;  /* 0x00007200ff0877ac */ /* 0x000ee20008000a00 */
[----:B0-----:R-:W-:Y:S01]  /*0120*/  IMAD R0, R4, UR4, RZ ;  /* 0x0000000404007c24 */ /* 0x001fe2000f8e02ff */
[----:B------:R-:W1:Y:S04]  /*0130*/  LDCU.64 UR4, c[0x0][0x358] ;  /* 0x00006b00ff0477ac */ /* 0x000e680008000a00 */
[C---:B--2---:R-:W-:Y:S01]  /*0140*/  IADD3 R2, P0, PT, R0.reuse, UR6, RZ ;  /* 0x0000000600027c10 */ /* 0x044fe2000ff1e0ff */
[----:B------:R-:W0:Y:S03]  /*0150*/  LDCU UR6, c[0x0][0x398] ;  /* 0x00007300ff0677ac */ /* 0x000e260008000800 */
[----:B------:R-:W-:-:S03]  /*0160*/  LEA.HI.X.SX32 R3, R0, UR7, 0x1, P0 ;  /* 0x0000000700037c11 */ /* 0x000fc600080f0eff */
[----:B------:R-:W-:Y:S01]  /*0170*/  IMAD.WIDE R2, R7, 0x2, R2 ;  /* 0x0000000207027825 */ /* 0x000fe200078e0202 */
[----:B-1----:R-:W2:Y:S04]  /*0180*/  LDG.E R9, desc[UR4][R8.64] ;  /* 0x0000000408097981 */ /* 0x002ea8000c1e1900 */
[----:B------:R-:W2:Y:S01]  /*0190*/  LDG.E.U16 R0, desc[UR4][R2.64] ;  /* 0x0000000402007981 */ /* 0x000ea2000c1e1500 */
[----:B0-----:R-:W-:Y:S01]  /*01a0*/  IMAD R5, R4, UR6, RZ ;  /* 0x0000000604057c24 */ /* 0x001fe2000f8e02ff */
[----:B------:R-:W-:Y:S01]  /*01b0*/  BSSY.RECONVERGENT B0, `(.L_x_0) ;  /* 0x000001c000007945 */ /* 0x000fe20003800200 */
[----:B------:R-:W-:-:S03]  /*01c0*/  IMAD.MOV.U32 R13, RZ, RZ, RZ ;  /* 0x000000ffff0d7224 */ /* 0x000fc600078e00ff */
[----:B---3--:R-:W-:-:S04]  /*01d0*/  IADD3 R4, P1, PT, R5, UR8, RZ ;  /* 0x0000000805047c10 */ /* 0x008fc8000ff3e0ff */
[----:B------:R-:W-:Y:S02]  /*01e0*/  LEA.HI.X.SX32 R5, R5, UR9, 0x1, P1 ;  /* 0x0000000905057c11 */ /* 0x000fe400088f0eff */
[----:B--2---:R-:W-:-:S13]  /*01f0*/  ISETP.GE.AND P0, PT, R9, R0, PT ;  /* 0x000000000900720c */ /* 0x004fda0003f06270 */
[----:B------:R-:W-:Y:S05]  /*0200*/  @P0 BRA `(.L_x_1) ;  /* 0x0000000000580947 */ /* 0x000fea0003800000 */
[----:B------:R-:W0:Y:S08]  /*0210*/  LDC R11, c[0x0][0x3b8] ;  /* 0x0000ee00ff0b7b82 */ /* 0x000e300000000800 */
[----:B------:R-:W0:Y:S02]  /*0220*/  LDC.64 R2, c[0x0][0x3b0] ;  /* 0x0000ec00ff027b82 */ /* 0x000e240000000a00 */
[----:B0-----:R-:W-:-:S06]  /*0230*/  IMAD.WIDE R8, R11, 0x4, R2 ;  /* 0x000000040b087825 */ /* 0x001fcc00078e0202 */
[----:B------:R-:W2:Y:S02]  /*0240*/  LDG.E R9, desc[UR4][R8.64+-0x4] ;  /* 0xfffffc0408097981 */ /* 0x000ea4000c1e1900 */
[----:B--2---:R-:W-:-:S13]  /*0250*/  ISETP.GT.AND P0, PT, R9, R0, PT ;  /* 0x000000000900720c */ /* 0x004fda0003f04270 */
[----:B------:R-:W-:Y:S01]  /*0260*/  @!P0 VIADD R13, R11, 0xfffffffe ;  /* 0xfffffffe0b0d8836 */ /* 0x000fe20000000000 */
[----:B------:R-:W-:Y:S06]  /*0270*/  @!P0 BRA `(.L_x_1) ;  /* 0x00000000003c8947 */ /* 0x000fec0003800000 */
[----:B------:R-:W-:-:S13]  /*0280*/  ISETP.GE.AND P0, PT, R11, 0x3, PT ;  /* 0x000000030b00780c */ /* 0x000fda0003f06270 */
[----:B------:R-:W-:Y:S05]  /*0290*/  @!P0 BRA `(.L_x_1) ;  /* 0x0000000000348947 */ /* 0x000fea0003800000 */
[----:B------:R-:W-:Y:S02]  /*02a0*/  VIADD R6, R11, 0xffffffff ;  /* 0xffffffff0b067836 */ /* 0x000fe40000000000 */
[----:B------:R-:W-:-:S07]  /*02b0*/  IMAD.MOV.U32 R13, RZ, RZ, RZ ;  /* 0x000000ffff0d7224 */ /* 0x000fce00078e00ff */
.L_x_2:
[----:B------:R-:W-:-:S05]  /*02c0*/  IMAD.IADD R8, R6, 0x1, R13 ;  /* 0x0000000106087824 */ /* 0x000fca00078e020d */
[----:B------:R-:W-:-:S04]  /*02d0*/  LEA.HI R8, R8, R8, RZ, 0x1 ;  /* 0x0000000808087211 */ /* 0x000fc800078f08ff */
[----:B------:R-:W-:-:S05]  /*02e0*/  SHF.R.S32.HI R11, RZ, 0x1, R8 ;  /* 0x00000001ff0b7819 */ /* 0x000fca0000011408 */
[----:B------:R-:W-:-:S06]  /*02f0*/  IMAD.WIDE R8, R11, 0x4, R2 ;  /* 0x000000040b087825 */ /* 0x000fcc00078e0202 */
[----:B------:R-:W2:Y:S02]  /*0300*/  LDG.E R9, desc[UR4][R8.64] ;  /* 0x0000000408097981 */ /* 0x000ea4000c1e1900 */
[----:B--2---:R-:W-:-:S04]  /*0310*/  ISETP.GE.AND P0, PT, R9, R0, PT ;  /* 0x000000000900720c */ /* 0x004fc80003f06270 */
[----:B------:R-:W-:Y:S02]  /*0320*/  SEL R6, R6, R11, !P0 ;  /* 0x0000000b06067207 */ /* 0x000fe40004000000 */
[----:B------:R-:W-:-:S03]  /*0330*/  SEL R13, R11, R13, !P0 ;  /* 0x0000000d0b0d7207 */ /* 0x000fc60004000000 */
[----:B------:R-:W-:-:S05]  /*0340*/  VIADD R10, R6, 0xffffffff ;  /* 0xffffffff060a7836 */ /* 0x000fca0000000000 */
[----:B------:R-:W-:-:S13]  /*0350*/  ISETP.GE.AND P0, PT, R13, R10, PT ;  /* 0x0000000a0d00720c */ /* 0x000fda0003f06270 */
[----:B------:R-:W-:Y:S05]  /*0360*/  @!P0 BRA `(.L_x_2) ;  /* 0xfffffffc00d48947 */ /* 0x000fea000383ffff */
.L_x_1:
[----:B------:R-:W-:Y:S05]  /*0370*/  BSYNC.RECONVERGENT B0 ;  /* 0x0000000000007941 */ /* 0x000fea0003800200 */
.L_x_0:
[----:B------:R-:W0:Y:S08]  /*0380*/  LDC.64 R10, c[0x0][0x3b0] ;  /* 0x0000ec00ff0a7b82 */ /* 0x000e300000000a00 */
[----:B------:R-:W1:Y:S01]  /*0390*/  LDC.64 R8, c[0x0][0x3a8] ;  /* 0x0000ea00ff087b82 */ /* 0x000e620000000a00 */
[----:B0-----:R-:W-:-:S05]  /*03a0*/  IMAD.WIDE R10, R13, 0x4, R10 ;  /* 0x000000040d0a7825 */ /* 0x001fca00078e020a */
[----:B------:R-:W2:Y:S01]  /*03b0*/  LDG.E R15, desc[UR4][R10.64] ;  /* 0x000000040a0f7981 */ /* 0x000ea2000c1e1900 */
[----:B-1----:R-:W-:-:S05]  /*03c0*/  IMAD.WIDE R8, R13, 0x4, R8 ;  /* 0x000000040d087825 */ /* 0x002fca00078e0208 */
[----:B------:R-:W3:Y:S01]  /*03d0*/  LDG.E R2, desc[UR4][R8.64] ;  /* 0x0000000408027981 */ /* 0x000ee2000c1e1900 */
[----:B------:R-:W-:Y:S01]  /*03e0*/  BSSY.RECONVERGENT B0, `(.L_x_3) ;  /* 0x000001f000007945 */ /* 0x000fe20003800200 */
[----:B--2---:R-:W-:Y:S01]  /*03f0*/  ISETP.GT.AND P0, PT, R0, R15, PT ;  /* 0x0000000f0000720c */ /* 0x004fe20003f04270 */
[----:B---3--:R-:W-:-:S12]  /*0400*/  IMAD.MOV.U32 R3, RZ, RZ, R2 ;  /* 0x000000ffff037224 */ /* 0x008fd800078e0002 */
[----:B------:R-:W-:Y:S05]  /*0410*/  @!P0 BRA `(.L_x_4) ;  /* 0x00000000006c8947 */ /* 0x000fea0003800000 */
[----:B------:R-:W2:Y:S04]  /*0420*/  LDG.E R10, desc[UR4][R10.64+0x4] ;  /* 0x000004040a0a7981 */ /* 0x000ea8000c1e1900 */
[----:B------:R-:W3:Y:S01]  /*0430*/  LDG.E R9, desc[UR4][R8.64+0x4] ;  /* 0x0000040408097981 */ /* 0x000ee2000c1e1900 */
[----:B--2---:R-:W-:Y:S01]  /*0440*/  ISETP.GT.AND P0, PT, R10, R0, PT ;  /* 0x000000000a00720c */ /* 0x004fe20003f04270 */
[----:B---3--:R-:W-:-:S12]  /*0450*/  IMAD.MOV.U32 R3, RZ, RZ, R9 ;  /* 0x000000ffff037224 */ /* 0x008fd800078e0009 */
[----:B------:R-:W-:Y:S05]  /*0460*/  @!P0 BRA `(.L_x_4) ;  /* 0x0000000000588947 */ /* 0x000fea0003800000 */
[--C-:B------:R-:W-:Y:S01]  /*0470*/  IMAD.IADD R3, R10, 0x1, -R15.reuse ;  /* 0x000000010a037824 */ /* 0x100fe200078e0a0f */
[----:B------:R-:W-:Y:S01]  /*0480*/  BSSY.RECONVERGENT B1, `(.L_x_5) ;  /* 0x000000f000017945 */ /* 0x000fe20003800200 */
[----:B------:R-:W-:-:S03]  /*0490*/  IMAD.IADD R0, R0, 0x1, -R15 ;  /* 0x0000000100007824 */ /* 0x000fc600078e0a0f */
[----:B------:R-:W-:Y:S02]  /*04a0*/  I2FP.F32.S32 R12, R3 ;  /* 0x00000003000c7245 */ /* 0x000fe40000201400 */
[----:B------:R-:W-:Y:S02]  /*04b0*/  I2FP.F32.S32 R0, R0 ;  /* 0x0000000000007245 */ /* 0x000fe40000201400 */
[----:B------:R-:W0:Y:S08]  /*04c0*/  MUFU.RCP R3, R12 ;  /* 0x0000000c00037308 */ /* 0x000e300000001000 */
[----:B------:R-:W1:Y:S01]  /*04d0*/  FCHK P0, R0, R12 ;  /* 0x0000000c00007302 */ /* 0x000e620000000000 */
[----:B0-----:R-:W-:-:S04]  /*04e0*/  FFMA R6, -R12, R3, 1 ;  /* 0x3f8000000c067423 */ /* 0x001fc80000000103 */
[----:B------:R-:W-:-:S04]  /*04f0*/  FFMA R3, R3, R6, R3 ;  /* 0x0000000603037223 */ /* 0x000fc80000000003 */
[----:B------:R-:W-:-:S04]  /*0500*/  FFMA R6, R0, R3, RZ ;  /* 0x0000000300067223 */ /* 0x000fc800000000ff */
[----:B------:R-:W-:-:S04]  /*0510*/  FFMA R8, -R12, R6, R0 ;  /* 0x000000060c087223 */ /* 0x000fc80000000100 */
[----:B------:R-:W-:Y:S01]  /*0520*/  FFMA R3, R3, R8, R6 ;  /* 0x0000000803037223 */ /* 0x000fe20000000006 */
[----:B-1----:R-:W-:Y:S06]  /*0530*/  @!P0 BRA `(.L_x_6) ;  /* 0x00000000000c8947 */ /* 0x002fec0003800000 */
[----:B------:R-:W-:-:S07]  /*0540*/  MOV R6, 0x560 ;  /* 0x0000056000067802 */ /* 0x000fce0000000f00 */
[----:B------:R-:W-:Y:S05]  /*0550*/  CALL.REL.NOINC `($__internal_0_$__cuda_sm3x_div_rn_noftz_f32_slowpath) ;  /* 0x0000000000307944 */ /* 0x000fea0003c00000 */
[----:B------:R-:W-:-:S07]  /*0560*/  IMAD.MOV.U32 R3, RZ, RZ, R0 ;  /* 0x000000ffff037224 */ /* 0x000fce00078e0000 */
.L_x_6:
[----:B------:R-:W-:Y:S05]  /*0570*/  BSYNC.RECONVERGENT B1 ;  /* 0x0000000000017941 */ /* 0x000fea0003800200 */
.L_x_5:
[----:B------:R-:W-:Y:S01]  /*0580*/  IMAD.IADD R9, R9, 0x1, -R2 ;  /* 0x0000000109097824 */ /* 0x000fe200078e0a02 */
[----:B------:R-:W-:-:S04]  /*0590*/  I2FP.F32.S32 R2, R2 ;  /* 0x0000000200027245 */ /* 0x000fc80000201400 */
[----:B------:R-:W-:-:S05]  /*05a0*/  I2FP.F32.S32 R9, R9 ;  /* 0x0000000900097245 */ /* 0x000fca0000201400 */
[----:B------:R-:W-:-:S06]  /*05b0*/  FFMA R3, R9, R3, R2 ;  /* 0x0000000309037223 */ /* 0x000fcc0000000002 */
[----:B------:R-:W0:Y:S02]  /*05c0*/  F2I.TRUNC.NTZ R3, R3 ;  /* 0x0000000300037305 */ /* 0x000e24000020f100 */
.L_x_4:
[----:B------:R-:W-:Y:S05]  /*05d0*/  BSYNC.RECONVERGENT B0 ;  /* 0x0000000000007941 */ /* 0x000fea0003800200 */
.L_x_3:
[----:B0-----:R-:W-:Y:S01]  /*05e0*/  VIMNMX.RELU R3, PT, PT, R3, 0xffff, PT ;  /* 0x0000ffff03037848 */ /* 0x001fe20003fe1100 */
[----:B------:R-:W-:-:S05]  /*05f0*/  IMAD.WIDE R4, R7, 0x2, R4 ;  /* 0x0000000207047825 */ /* 0x000fca00078e0204 */
[----:B------:R-:W-:Y:S01]  /*0600*/  STG.E.U16 desc[UR4][R4.64], R3 ;  /* 0x0000000304007986 */ /* 0x000fe2000c101504 */
[----:B------:R-:W-:Y:S05]  /*0610*/  EXIT ;  /* 0x000000000000794d */ /* 0x000fea0003800000 */
        .weak           $__internal_0_$__cuda_sm3x_div_rn_noftz_f32_slowpath
        .type           $__internal_0_$__cuda_sm3x_div_rn_noftz_f32_slowpath,@function
        .size           $__internal_0_$__cuda_sm3x_div_rn_noftz_f32_slowpath,(.L_x_71 - $__internal_0_$__cuda_sm3x_div_rn_noftz_f32_slowpath)
$__internal_0_$__cuda_sm3x_div_rn_noftz_f32_slowpath:
[----:B------:R-:W-:Y:S01]  /*0620*/  SHF.R.U32.HI R10, RZ, 0x17, R12 ;  /* 0x00000017ff0a7819 */ /* 0x000fe2000001160c */
[----:B------:R-:W-:Y:S01]  /*0630*/  BSSY.RECONVERGENT B2, `(.L_x_7) ;  /* 0x0000064000027945 */ /* 0x000fe20003800200 */
[--C-:B------:R-:W-:Y:S01]  /*0640*/  SHF.R.U32.HI R3, RZ, 0x17, R0.reuse ;  /* 0x00000017ff037819 */ /* 0x100fe20000011600 */
[----:B------:R-:W-:Y:S01]  /*0650*/  IMAD.MOV.U32 R11, RZ, RZ, R0 ;  /* 0x000000ffff0b7224 */ /* 0x000fe200078e0000 */
[----:B------:R-:W-:Y:S02]  /*0660*/  LOP3.LUT R10, R10, 0xff, RZ, 0xc0, !PT ;  /* 0x000000ff0a0a7812 */ /* 0x000fe400078ec0ff */
[----:B------:R-:W-:-:S03]  /*0670*/  LOP3.LUT R14, R3, 0xff, RZ, 0xc0, !PT ;  /* 0x000000ff030e7812 */ /* 0x000fc600078ec0ff */
[----:B------:R-:W-:Y:S02]  /*0680*/  VIADD R15, R10, 0xffffffff ;  /* 0xffffffff0a0f7836 */ /* 0x000fe40000000000 */
[----:B------:R-:W-:-:S03]  /*0690*/  VIADD R13, R14, 0xffffffff ;  /* 0xffffffff0e0d7836 */ /* 0x000fc60000000000 */
[----:B------:R-:W-:-:S04]  /*06a0*/  ISETP.GT.U32.AND P0, PT, R15, 0xfd, PT ;  /* 0x000000fd0f00780c */ /* 0x000fc80003f04070 */
[----:B------:R-:W-:-:S13]  /*06b0*/  ISETP.GT.U32.OR P0, PT, R13, 0xfd, P0 ;  /* 0x000000fd0d00780c */ /* 0x000fda0000704470 */
[----:B------:R-:W-:Y:S01]  /*06c0*/  @!P0 IMAD.MOV.U32 R8, RZ, RZ, RZ ;  /* 0x000000ffff088224 */ /* 0x000fe200078e00ff */
[----:B------:R-:W-:Y:S06]  /*06d0*/  @!P0 BRA `(.L_x_8) ;  /* 0x0000000000608947 */ /* 0x000fec0003800000 */
[----:B------:R-:W-:Y:S01]  /*06e0*/  FSETP.GTU.FTZ.AND P0, PT, |R0|, +INF , PT ;  /* 0x7f8000000000780b */ /* 0x000fe20003f1c200 */
[----:B------:R-:W-:Y:S01]  /*06f0*/  IMAD.MOV.U32 R3, RZ, RZ, R12 ;  /* 0x000000ffff037224 */ /* 0x000fe200078e000c */
[----:B------:R-:W-:-:S04]  /*0700*/  FSETP.GTU.FTZ.AND P1, PT, |R12|, +INF , PT ;  /* 0x7f8000000c00780b */ /* 0x000fc80003f3c200 */
[----:B------:R-:W-:-:S13]  /*0710*/  PLOP3.LUT P0, PT, P0, P1, PT, 0xf8, 0x8f ;  /* 0x00000000008f781c */ /* 0x000fda0000703f70 */
[----:B------:R-:W-:Y:S05]  /*0720*/  @P0 BRA `(.L_x_9) ;  /* 0x00000004004c0947 */ /* 0x000fea0003800000 */
[----:B------:R-:W-:-:S13]  /*0730*/  LOP3.LUT P0, RZ, R12, 0x7fffffff, R11, 0xc8, !PT ;  /* 0x7fffffff0cff7812 */ /* 0x000fda000780c80b */
[----:B------:R-:W-:Y:S05]  /*0740*/  @!P0 BRA `(.L_x_10) ;  /* 0x00000004003c8947 */ /* 0x000fea0003800000 */
[C---:B------:R-:W-:Y:S02]  /*0750*/  FSETP.NEU.FTZ.AND P2, PT, |R0|.reuse, +INF , PT ;  /* 0x7f8000000000780b */ /* 0x040fe40003f5d200 */
[----:B------:R-:W-:Y:S02]  /*0760*/  FSETP.NEU.FTZ.AND P1, PT, |R3|, +INF , PT ;  /* 0x7f8000000300780b */ /* 0x000fe40003f3d200 */
[----:B------:R-:W-:-:S11]  /*0770*/  FSETP.NEU.FTZ.AND P0, PT, |R0|, +INF , PT ;  /* 0x7f8000000000780b */ /* 0x000fd60003f1d200 */
[----:B------:R-:W-:Y:S05]  /*0780*/  @!P1 BRA !P2, `(.L_x_10) ;  /* 0x00000004002c9947 */ /* 0x000fea0005000000 */
[----:B------:R-:W-:-:S04]  /*0790*/  LOP3.LUT P2, RZ, R11, 0x7fffffff, RZ, 0xc0, !PT ;  /* 0x7fffffff0bff7812 */ /* 0x000fc8000784c0ff */
[----:B------:R-:W-:-:S13]  /*07a0*/  PLOP3.LUT P1, PT, P1, P2, PT, 0x2f, 0xf2 ;  /* 0x0000000000f2781c */ /* 0x000fda0000f24577 */
[----:B------:R-:W-:Y:S05]  /*07b0*/  @P1 BRA `(.L_x_11) ;  /* 0x0000000400181947 */ /* 0x000fea0003800000 */
[----:B------:R-:W-:-:S04]  /*07c0*/  LOP3.LUT P1, RZ, R12, 0x7fffffff, RZ, 0xc0, !PT ;  /* 0x7fffffff0cff7812 */ /* 0x000fc8000782c0ff */
[----:B------:R-:W-:-:S13]  /*07d0*/  PLOP3.LUT P0, PT, P0, P1, PT, 0x2f, 0xf2 ;  /* 0x0000000000f2781c */ /* 0x000fda0000702577 */
[----:B------:R-:W-:Y:S05]  /*07e0*/  @P0 BRA `(.L_x_12) ;  /* 0x0000000400000947 */ /* 0x000fea0003800000 */
[----:B------:R-:W-:Y:S02]  /*07f0*/  ISETP.GE.AND P0, PT, R13, RZ, PT ;  /* 0x000000ff0d00720c */ /* 0x000fe40003f06270 */
[----:B------:R-:W-:-:S11]  /*0800*/  ISETP.GE.AND P1, PT, R15, RZ, PT ;  /* 0x000000ff0f00720c */ /* 0x000fd60003f26270 */
[----:B------:R-:W-:Y:S02]  /*0810*/  @P0 IMAD.MOV.U32 R8, RZ, RZ, RZ ;  /* 0x000000ffff080224 */ /* 0x000fe400078e00ff */
[----:B------:R-:W-:Y:S01]  /*0820*/  @!P0 FFMA R11, R0, 1.84467440737095516160e+19, RZ ;  /* 0x5f800000000b8823 */ /* 0x000fe200000000ff */
[----:B------:R-:W-:Y:S02]  /*0830*/  @!P0 IMAD.MOV.U32 R8, RZ, RZ, -0x40 ;  /* 0xffffffc0ff088424 */ /* 0x000fe400078e00ff */
[----:B------:R-:W-:Y:S02]  /*0840*/  @!P1 FFMA R12, R3, 1.84467440737095516160e+19, RZ ;  /* 0x5f800000030c9823 */ /* 0x000fe400000000ff */
[----:B------:R-:W-:-:S07]  /*0850*/  @!P1 VIADD R8, R8, 0x40 ;  /* 0x0000004008089836 */ /* 0x000fce0000000000 */
.L_x_8:
[----:B------:R-:W-:Y:S01]  /*0860*/  LEA R3, R10, 0xc0800000, 0x17 ;  /* 0xc08000000a037811 */ /* 0x000fe200078eb8ff */
[----:B------:R-:W-:Y:S04]  /*0870*/  BSSY.RECONVERGENT B3, `(.L_x_13) ;  /* 0x0000036000037945 */ /* 0x000fe80003800200 */
[----:B------:R-:W-:Y:S02]  /*0880*/  IMAD.IADD R12, R12, 0x1, -R3 ;  /* 0x000000010c0c7824 */ /* 0x000fe400078e0a03 */
[----:B------:R-:W-:Y:S02]  /*0890*/  VIADD R3, R14, 0xffffff81 ;  /* 0xffffff810e037836 */ /* 0x000fe40000000000 */
[----:B------:R-:W0:Y:S01]  /*08a0*/  MUFU.RCP R13, R12 ;  /* 0x0000000c000d7308 */ /* 0x000e220000001000 */
[----:B------:R-:W-:Y:S01]  /*08b0*/  FADD.FTZ R15, -R12, -RZ ;  /* 0x800000ff0c0f7221 */ /* 0x000fe20000010100 */
[----:B------:R-:W-:-:S03]  /*08c0*/  IMAD R0, R3, -0x800000, R11 ;  /* 0xff80000003007824 */ /* 0x000fc600078e020b */
[----:B0-----:R-:W-:-:S04]  /*08d0*/  FFMA R14, R13, R15, 1 ;  /* 0x3f8000000d0e7423 */ /* 0x001fc8000000000f */
[----:B------:R-:W-:-:S04]  /*08e0*/  FFMA R16, R13, R14, R13 ;  /* 0x0000000e0d107223 */ /* 0x000fc8000000000d */
[----:B------:R-:W-:-:S04]  /*08f0*/  FFMA R11, R0, R16, RZ ;  /* 0x00000010000b7223 */ /* 0x000fc800000000ff */
[----:B------:R-:W-:-:S04]  /*0900*/  FFMA R14, R15, R11, R0 ;  /* 0x0000000b0f0e7223 */ /* 0x000fc80000000000 */
[----:B------:R-:W-:Y:S01]  /*0910*/  FFMA R13, R16, R14, R11 ;  /* 0x0000000e100d7223 */ /* 0x000fe2000000000b */
[----:B------:R-:W-:-:S03]  /*0920*/  IADD3 R11, PT, PT, R3, 0x7f, -R10 ;  /* 0x0000007f030b7810 */ /* 0x000fc60007ffe80a */
[----:B------:R-:W-:Y:S02]  /*0930*/  FFMA R14, R15, R13, R0 ;  /* 0x0000000d0f0e7223 */ /* 0x000fe40000000000 */
[----:B------:R-:W-:Y:S02]  /*0940*/  IMAD.IADD R11, R11, 0x1, R8 ;  /* 0x000000010b0b7824 */ /* 0x000fe400078e0208 */
[----:B------:R-:W-:-:S05]  /*0950*/  FFMA R0, R16, R14, R13 ;  /* 0x0000000e10007223 */ /* 0x000fca000000000d */
[----:B------:R-:W-:-:S04]  /*0960*/  SHF.R.U32.HI R3, RZ, 0x17, R0 ;  /* 0x00000017ff037819 */ /* 0x000fc80000011600 */
[----:B------:R-:W-:-:S05]  /*0970*/  LOP3.LUT R3, R3, 0xff, RZ, 0xc0, !PT ;  /* 0x000000ff03037812 */ /* 0x000fca00078ec0ff */
[----:B------:R-:W-:-:S04]  /*0980*/  IMAD.IADD R12, R3, 0x1, R11 ;  /* 0x00000001030c7824 */ /* 0x000fc800078e020b */
[----:B------:R-:W-:-:S05]  /*0990*/  VIADD R3, R12, 0xffffffff ;  /* 0xffffffff0c037836 */ /* 0x000fca0000000000 */
[----:B------:R-:W-:-:S13]  /*09a0*/  ISETP.GE.U32.AND P0, PT, R3, 0xfe, PT ;  /* 0x000000fe0300780c */ /* 0x000fda0003f06070 */
[----:B------:R-:W-:Y:S05]  /*09b0*/  @!P0 BRA `(.L_x_14) ;  /* 0x0000000000808947 */ /* 0x000fea0003800000 */
[----:B------:R-:W-:-:S13]  /*09c0*/  ISETP.GT.AND P0, PT, R12, 0xfe, PT ;  /* 0x000000fe0c00780c */ /* 0x000fda0003f04270 */
[----:B------:R-:W-:Y:S05]  /*09d0*/  @P0 BRA `(.L_x_15) ;  /* 0x00000000006c0947 */ /* 0x000fea0003800000 */
[----:B------:R-:W-:-:S13]  /*09e0*/  ISETP.GE.AND P0, PT, R12, 0x1, PT ;  /* 0x000000010c00780c */ /* 0x000fda0003f06270 */
[----:B------:R-:W-:Y:S05]  /*09f0*/  @P0 BRA `(.L_x_16) ;  /* 0x0000000000740947 */ /* 0x000fea0003800000 */
[----:B------:R-:W-:Y:S02]  /*0a00*/  ISETP.GE.AND P0, PT, R12, -0x18, PT ;  /* 0xffffffe80c00780c */ /* 0x000fe40003f06270 */
[----:B------:R-:W-:-:S11]  /*0a10*/  LOP3.LUT R0, R0, 0x80000000, RZ, 0xc0, !PT ;  /* 0x8000000000007812 */ /* 0x000fd600078ec0ff */
[----:B------:R-:W-:Y:S05]  /*0a20*/  @!P0 BRA `(.L_x_16) ;  /* 0x0000000000688947 */ /* 0x000fea0003800000 */
[-CC-:B------:R-:W-:Y:S01]  /*0a30*/  FFMA.RZ R3, R16, R14.reuse, R13.reuse ;  /* 0x0000000e10037223 */ /* 0x180fe2000000c00d */
[----:B------:R-:W-:Y:S02]  /*0a40*/  VIADD R11, R12, 0x20 ;  /* 0x000000200c0b7836 */ /* 0x000fe40000000000 */
[-CC-:B------:R-:W-:Y:S01]  /*0a50*/  FFMA.RM R8, R16, R14.reuse, R13.reuse ;  /* 0x0000000e10087223 */ /* 0x180fe2000000400d */
[----:B------:R-:W-:Y:S02]  /*0a60*/  ISETP.NE.AND P2, PT, R12, RZ, PT ;  /* 0x000000ff0c00720c */ /* 0x000fe40003f45270 */
[----:B------:R-:W-:Y:S01]  /*0a70*/  LOP3.LUT R10, R3, 0x7fffff, RZ, 0xc0, !PT ;  /* 0x007fffff030a7812 */ /* 0x000fe200078ec0ff */
[----:B------:R-:W-:Y:S01]  /*0a80*/  FFMA.RP R3, R16, R14, R13 ;  /* 0x0000000e10037223 */ /* 0x000fe2000000800d */
[----:B------:R-:W-:Y:S01]  /*0a90*/  ISETP.NE.AND P1, PT, R12, RZ, PT ;  /* 0x000000ff0c00720c */ /* 0x000fe20003f25270 */
[----:B------:R-:W-:Y:S01]  /*0aa0*/  IMAD.MOV R12, RZ, RZ, -R12 ;  /* 0x000000ffff0c7224 */ /* 0x000fe200078e0a0c */
[----:B------:R-:W-:-:S02]  /*0ab0*/  LOP3.LUT R10, R10, 0x800000, RZ, 0xfc, !PT ;  /* 0x008000000a0a7812 */ /* 0x000fc400078efcff */
[----:B------:R-:W-:Y:S02]  /*0ac0*/  FSETP.NEU.FTZ.AND P0, PT, R3, R8, PT ;  /* 0x000000080300720b */ /* 0x000fe40003f1d000 */
[----:B------:R-:W-:Y:S02]  /*0ad0*/  SHF.L.U32 R11, R10, R11, RZ ;  /* 0x0000000b0a0b7219 */ /* 0x000fe400000006ff */
[----:B------:R-:W-:Y:S02]  /*0ae0*/  SEL R3, R12, RZ, P2 ;  /* 0x000000ff0c037207 */ /* 0x000fe40001000000 */
[----:B------:R-:W-:Y:S02]  /*0af0*/  ISETP.NE.AND P1, PT, R11, RZ, P1 ;  /* 0x000000ff0b00720c */ /* 0x000fe40000f25270 */
[----:B------:R-:W-:Y:S02]  /*0b00*/  SHF.R.U32.HI R3, RZ, R3, R10 ;  /* 0x00000003ff037219 */ /* 0x000fe4000001160a */
[----:B------:R-:W-:-:S02]  /*0b10*/  PLOP3.LUT P0, PT, P0, P1, PT, 0xf8, 0x8f ;  /* 0x00000000008f781c */ /* 0x000fc40000703f70 */
[----:B------:R-:W-:Y:S02]  /*0b20*/  SHF.R.U32.HI R11, RZ, 0x1, R3 ;  /* 0x00000001ff0b7819 */ /* 0x000fe40000011603 */
[----:B------:R-:W-:-:S04]  /*0b30*/  SEL R8, RZ, 0x1, !P0 ;  /* 0x00000001ff087807 */ /* 0x000fc80004000000 */
[----:B------:R-:W-:-:S04]  /*0b40*/  LOP3.LUT R8, R8, 0x1, R11, 0xf8, !PT ;  /* 0x0000000108087812 */ /* 0x000fc800078ef80b */
[----:B------:R-:W-:-:S05]  /*0b50*/  LOP3.LUT R8, R8, R3, RZ, 0xc0, !PT ;  /* 0x0000000308087212 */ /* 0x000fca00078ec0ff */
[----:B------:R-:W-:-:S05]  /*0b60*/  IMAD.IADD R11, R11, 0x1, R8 ;  /* 0x000000010b0b7824 */ /* 0x000fca00078e0208 */
[----:B------:R-:W-:Y:S01]  /*0b70*/  LOP3.LUT R0, R11, R0, RZ, 0xfc, !PT ;  /* 0x000000000b007212 */ /* 0x000fe200078efcff */
[----:B------:R-:W-:Y:S06]  /*0b80*/  BRA `(.L_x_16) ;  /* 0x0000000000107947 */ /* 0x000fec0003800000 */
.L_x_15:
[----:B------:R-:W-:-:S04]  /*0b90*/  LOP3.LUT R0, R0, 0x80000000, RZ, 0xc0, !PT ;  /* 0x8000000000007812 */ /* 0x000fc800078ec0ff */
[----:B------:R-:W-:Y:S01]  /*0ba0*/  LOP3.LUT R0, R0, 0x7f800000, RZ, 0xfc, !PT ;  /* 0x7f80000000007812 */ /* 0x000fe200078efcff */
[----:B------:R-:W-:Y:S06]  /*0bb0*/  BRA `(.L_x_16) ;  /* 0x0000000000047947 */ /* 0x000fec0003800000 */
.L_x_14:
[----:B------:R-:W-:-:S07]  /*0bc0*/  IMAD R0, R11, 0x800000, R0 ;  /* 0x008000000b007824 */ /* 0x000fce00078e0200 */
.L_x_16:
[----:B------:R-:W-:Y:S05]  /*0bd0*/  BSYNC.RECONVERGENT B3 ;  /* 0x0000000000037941 */ /* 0x000fea0003800200 */
.L_x_13:
[----:B------:R-:W-:Y:S05]  /*0be0*/  BRA `(.L_x_17) ;  /* 0x0000000000207947 */ /* 0x000fea0003800000 */
.L_x_12:
[----:B------:R-:W-:-:S04]  /*0bf0*/  LOP3.LUT R0, R12, 0x80000000, R11, 0x48, !PT ;  /* 0x800000000c007812 */ /* 0x000fc800078e480b */
[----:B------:R-:W-:Y:S01]  /*0c00*/  LOP3.LUT R0, R0, 0x7f800000, RZ, 0xfc, !PT ;  /* 0x7f80000000007812 */ /* 0x000fe200078efcff */
[----:B------:R-:W-:Y:S06]  /*0c10*/  BRA `(.L_x_17) ;  /* 0x0000000000147947 */ /* 0x000fec0003800000 */
.L_x_11:
[----:B------:R-:W-:Y:S01]  /*0c20*/  LOP3.LUT R0, R12, 0x80000000, R11, 0x48, !PT ;  /* 0x800000000c007812 */ /* 0x000fe200078e480b */
[----:B------:R-:W-:Y:S06]  /*0c30*/  BRA `(.L_x_17) ;  /* 0x00000000000c7947 */ /* 0x000fec0003800000 */
.L_x_10:
[----:B------:R-:W0:Y:S01]  /*0c40*/  MUFU.RSQ R0, -QNAN ;  /* 0xffc0000000007908 */ /* 0x000e220000001400 */
[----:B------:R-:W-:Y:S05]  /*0c50*/  BRA `(.L_x_17) ;  /* 0x0000000000047947 */ /* 0x000fea0003800000 */
.L_x_9:
[----:B------:R-:W-:-:S07]  /*0c60*/  FADD.FTZ R0, R0, R3 ;  /* 0x0000000300007221 */ /* 0x000fce0000010000 */
.L_x_17:
[----:B------:R-:W-:Y:S05]  /*0c70*/  BSYNC.RECONVERGENT B2 ;  /* 0x0000000000027941 */ /* 0x000fea0003800200 */
.L_x_7:
[----:B------:R-:W-:Y:S02]  /*0c80*/  IMAD.MOV.U32 R10, RZ, RZ, R6 ;  /* 0x000000ffff0a7224 */ /* 0x000fe400078e0006 */
[----:B------:R-:W-:-:S04]  /*0c90*/  IMAD.MOV.U32 R11, RZ, RZ, 0x0 ;  /* 0x00000000ff0b7424 */ /* 0x000fc800078e00ff */
[----:B0-----:R-:W-:Y:S05]  /*0ca0*/  RET.REL.NODEC R10 `(_Z29nppiLUT_Linear_16u_C1R_kernelPKtiPtiiiPKiS3_i) ;  /* 0xfffffff00ad47950 */ /* 0x001fea0003c3ffff */
.L_x_18:
[----:B------:R-:W-:-:S00]  /*0cb0*/  BRA `(.L_x_18) ;  /* 0xfffffffc00fc7947 */ /* 0x000fc0000383ffff */
[----:B------:R-:W-:-:S00]  /*0cc0*/  NOP ;  /* 0x0000000000007918 */ /* 0x000fc00000000000 */
        /* <DEDUP_REMOVED lines=11> */
.L_x_71:


//--------------------- .text._Z28nppiLUT_Linear_8u_C3R_kernelPKhiPhiiiPKPKiS5_S3_ --------------------------
	.section	.text._Z28nppiLUT_Linear_8u_C3R_kernelPKhiPhiiiPKPKiS5_S3_,"ax",@progbits
	.align	128
        .global         _Z28nppiLUT_Linear_8u_C3R_kernelPKhiPhiiiPKPKiS5_S3_
        .type           _Z28nppiLUT_Linear_8u_C3R_kernelPKhiPhiiiPKPKiS5_S3_,@function
        .size           _Z28nppiLUT_Linear_8u_C3R_kernelPKhiPhiiiPKPKiS5_S3_,(.L_x_72 - _Z28nppiLUT_Linear_8u_C3R_kernelPKhiPhiiiPKPKiS5_S3_)
        .other          _Z28nppiLUT_Linear_8u_C3R_kernelPKhiPhiiiPKPKiS5_S3_,@"STO_CUDA_ENTRY STV_DEFAULT"
_Z28nppiLUT_Linear_8u_C3R_kernelPKhiPhiiiPKPKiS5_S3_:
.text._Z28nppiLUT_Linear_8u_C3R_kernelPKhiPhiiiPKPKiS5_S3_:
        /* <DEDUP_REMOVED lines=14> */
[----:B------:R-:W0:Y:S01]  /*00e0*/  LDC.64 R8, c[0x0][0x3b0] ;  /* 0x0000ec00ff087b82 */ /* 0x000e220000000a00 */
[----:B------:R-:W0:Y:S01]  /*00f0*/  LDCU.64 UR4, c[0x0][0x358] ;  /* 0x00006b00ff0477ac */ /* 0x000e220008000a00 */
[----:B------:R-:W1:Y:S01]  /*0100*/  LDCU UR6, c[0x0][0x388] ;  /* 0x00007100ff0677ac */ /* 0x000e620008000800 */
[----:B------:R-:W2:Y:S01]  /*0110*/  LDCU.64 UR8, c[0x0][0x380] ;  /* 0x00007000ff0877ac */ /* 0x000ea20008000a00 */
[----:B0-----:R-:W3:Y:S01]  /*0120*/  LDG.E.64 R8, desc[UR4][R8.64] ;  /* 0x0000000408087981 */ /* 0x001ee2000c1e1b00 */
[----:B-1----:R-:W-:Y:S01]  /*0130*/  IMAD R4, R6, UR6, RZ ;  /* 0x0000000606047c24 */ /* 0x002fe2000f8e02ff */
[----:B------:R-:W0:Y:S01]  /*0140*/  LDCU UR6, c[0x0][0x398] ;  /* 0x00007300ff0677ac */ /* 0x000e220008000800 */
[----:B------:R-:W-:-:S03]  /*0150*/  IMAD R7, R7, 0x3, RZ ;  /* 0x0000000307077824 */ /* 0x000fc600078e02ff */
[--C-:B------:R-:W-:Y:S02]  /*0160*/  SHF.R.S32.HI R3, RZ, 0x1f, R4.reuse ;  /* 0x0000001fff037819 */ /* 0x100fe40000011404 */
[----:B------:R-:W-:Y:S02]  /*0170*/  SHF.R.S32.HI R2, RZ, 0x1f, R7 ;  /* 0x0000001fff027819 */ /* 0x000fe40000011407 */
[----:B--2---:R-:W-:-:S04]  /*0180*/  IADD3 R4, P0, P1, R7, UR8, R4 ;  /* 0x0000000807047c10 */ /* 0x004fc8000f91e004 */
[----:B------:R-:W-:-:S05]  /*0190*/  IADD3.X R5, PT, PT, R2, UR9, R3, P0, P1 ;  /* 0x0000000902057c10 */ /* 0x000fca00087e2403 */
[----:B------:R-:W2:Y:S04]  /*01a0*/  LDG.E.U8 R0, desc[UR4][R4.64] ;  /* 0x0000000404007981 */ /* 0x000ea8000c1e1100 */
[----:B---3--:R-:W2:Y:S01]  /*01b0*/  LDG.E R3, desc[UR4][R8.64] ;  /* 0x0000000408037981 */ /* 0x008ea2000c1e1900 */
[----:B0-----:R-:W-:Y:S01]  /*01c0*/  IMAD R6, R6, UR6, RZ ;  /* 0x0000000606067c24 */ /* 0x001fe2000f8e02ff */
[----:B------:R-:W-:Y:S01]  /*01d0*/  BSSY.RECONVERGENT B0, `(.L_x_19) ;  /* 0x000001a000007945 */ /* 0x000fe20003800200 */
[----:B--2---:R-:W-:Y:S01]  /*01e0*/  ISETP.GE.AND P0, PT, R3, R0, PT ;  /* 0x000000000300720c */ /* 0x004fe20003f06270 */
[----:B------:R-:W-:-:S12]  /*01f0*/  IMAD.MOV.U32 R3, RZ, RZ, RZ ;  /* 0x000000ffff037224 */ /* 0x000fd800078e00ff */
[----:B------:R-:W-:Y:S05]  /*0200*/  @P0 BRA `(.L_x_20) ;  /* 0x0000000000580947 */ /* 0x000fea0003800000 */
[----:B------:R-:W0:Y:S02]  /*0210*/  LDC.64 R10, c[0x0][0x3b8] ;  /* 0x0000ee00ff0a7b82 */ /* 0x000e240000000a00 */
[----:B0-----:R-:W2:Y:S02]  /*0220*/  LDG.E R11, desc[UR4][R10.64] ;  /* 0x000000040a0b7981 */ /* 0x001ea4000c1e1900 */
[----:B--2---:R-:W-:-:S06]  /*0230*/  IMAD.WIDE R12, R11, 0x4, R8 ;  /* 0x000000040b0c7825 */ /* 0x004fcc00078e0208 */
        /* <DEDUP_REMOVED lines=8> */
.L_x_21:
        /* <DEDUP_REMOVED lines=11> */
.L_x_20:
[----:B------:R-:W-:Y:S05]  /*0370*/  BSYNC.RECONVERGENT B0 ;  /* 0x0000000000007941 */ /* 0x000fea0003800200 */
.L_x_19:
[----:B------:R-:W0:Y:S02]  /*0380*/  LDC.64 R12, c[0x0][0x3a8] ;  /* 0x0000ea00ff0c7b82 */ /* 0x000e240000000a00 */
[----:B0-----:R-:W2:Y:S01]  /*0390*/  LDG.E.64 R12, desc[UR4][R12.64] ;  /* 0x000000040c0c7981 */ /* 0x001ea2000c1e1b00 */
[----:B------:R-:W-:-:S05]  /*03a0*/  IMAD.WIDE R10, R3, 0x4, R8 ;  /* 0x00000004030a7825 */ /* 0x000fca00078e0208 */
[----:B------:R-:W3:Y:S01]  /*03b0*/  LDG.E R17, desc[UR4][R10.64] ;  /* 0x000000040a117981 */ /* 0x000ee2000c1e1900 */
[----:B--2---:R-:W-:-:S05]  /*03c0*/  IMAD.WIDE R14, R3, 0x4, R12 ;  /* 0x00000004030e7825 */ /* 0x004fca00078e020c */
[----:B------:R-:W2:Y:S01]  /*03d0*/  LDG.E R8, desc[UR4][R14.64] ;  /* 0x000000040e087981 */ /* 0x000ea2000c1e1900 */
[----:B---3--:R-:W-:Y:S01]  /*03e0*/  ISETP.GT.AND P0, PT, R0, R17, PT ;  /* 0x000000110000720c */ /* 0x008fe20003f04270 */
[----:B------:R-:W-:Y:S01]  /*03f0*/  BSSY.RECONVERGENT B0, `(.L_x_22) ;  /* 0x000001e000007945 */ /* 0x000fe20003800200 */
[----:B--2---:R-:W-:-:S11]  /*0400*/  IMAD.MOV.U32 R3, RZ, RZ, R8 ;  /* 0x000000ffff037224 */ /* 0x004fd600078e0008 */
        /* <DEDUP_REMOVED lines=19> */
[----:B------:R-:W-:Y:S01]  /*0540*/  IMAD.MOV.U32 R3, RZ, RZ, R13 ;  /* 0x000000ffff037224 */ /* 0x000fe200078e000d */
[----:B------:R-:W-:-:S07]  /*0550*/  MOV R10, 0x570 ;  /* 0x00000570000a7802 */ /* 0x000fce0000000f00 */
[----:B------:R-:W-:Y:S05]  /*0560*/  CALL.REL.NOINC `($__internal_1_$__cuda_sm3x_div_rn_noftz_f32_slowpath) ;  /* 0x00000008006c7944 */ /* 0x000fea0003c00000 */
.L_x_25:
[----:B------:R-:W-:Y:S05]  /*0570*/  BSYNC.RECONVERGENT B1 ;  /* 0x0000000000017941 */ /* 0x000fea0003800200 */
.L_x_24:
[----:B------:R-:W-:Y:S01]  /*0580*/  IMAD.IADD R9, R9, 0x1, -R8 ;  /* 0x0000000109097824 */ /* 0x000fe200078e0a08 */
[----:B------:R-:W-:-:S04]  /*0590*/  I2FP.F32.S32 R8, R8 ;  /* 0x0000000800087245 */ /* 0x000fc80000201400 */
[----:B------:R-:W-:-:S05]  /*05a0*/  I2FP.F32.S32 R9, R9 ;  /* 0x0000000900097245 */ /* 0x000fca0000201400 */
[----:B------:R-:W-:-:S06]  /*05b0*/  FFMA R3, R9, R3, R8 ;  /* 0x0000000309037223 */ /* 0x000fcc0000000008 */
[----:B------:R-:W0:Y:S02]  /*05c0*/  F2I.TRUNC.NTZ R3, R3 ;  /* 0x0000000300037305 */ /* 0x000e24000020f100 */
.L_x_23:
[----:B------:R-:W-:Y:S05]  /*05d0*/  BSYNC.RECONVERGENT B0 ;  /* 0x0000000000007941 */ /* 0x000fea0003800200 */
.L_x_22:
[----:B------:R-:W1:Y:S01]  /*05e0*/  LDCU.64 UR6, c[0x0][0x390] ;  /* 0x00007200ff0677ac */ /* 0x000e620008000a00 */
[----:B------:R-:W2:Y:S01]  /*05f0*/  LDC.64 R8, c[0x0][0x3b0] ;  /* 0x0000ec00ff087b82 */ /* 0x000ea20000000a00 */
[--C-:B------:R-:W-:Y:S02]  /*0600*/  SHF.R.S32.HI R11, RZ, 0x1f, R6.reuse ;  /* 0x0000001fff0b7819 */ /* 0x100fe40000011406 */
[----:B-1----:R-:W-:-:S04]  /*0610*/  IADD3 R6, P0, P1, R7, UR6, R6 ;  /* 0x0000000607067c10 */ /* 0x002fc8000f91e006 */
[----:B------:R-:W-:Y:S02]  /*0620*/  IADD3.X R7, PT, PT, R2, UR7, R11, P0, P1 ;  /* 0x0000000702077c10 */ /* 0x000fe400087e240b */
[----:B0-----:R-:W-:-:S05]  /*0630*/  VIMNMX.RELU R11, PT, PT, R3, 0xff, PT ;  /* 0x000000ff030b7848 */ /* 0x001fca0003fe1100 */
[----:B------:R0:W-:Y:S04]  /*0640*/  STG.E.U8 desc[UR4][R6.64], R11 ;  /* 0x0000000b06007986 */ /* 0x0001e8000c101104 */
[----:B--2---:R-:W2:Y:S04]  /*0650*/  LDG.E.64 R2, desc[UR4][R8.64+0x8] ;  /* 0x0000080408027981 */ /* 0x004ea8000c1e1b00 */
[----:B------:R-:W3:Y:S04]  /*0660*/  LDG.E.U8 R0, desc[UR4][R4.64+0x1] ;  /* 0x0000010404007981 */ /* 0x000ee8000c1e1100 */
[----:B--2---:R-:W3:Y:S01]  /*0670*/  LDG.E R13, desc[UR4][R2.64] ;  /* 0x00000004020d7981 */ /* 0x004ee2000c1e1900 */
[----:B------:R-:W-:Y:S01]  /*0680*/  BSSY.RECONVERGENT B0, `(.L_x_26) ;  /* 0x000001a000007945 */ /* 0x000fe20003800200 */
[----:B------:R-:W-:Y:S01]  /*0690*/  IMAD.MOV.U32 R15, RZ, RZ, RZ ;  /* 0x000000ffff0f7224 */ /* 0x000fe200078e00ff */
[----:B---3--:R-:W-:-:S13]  /*06a0*/  ISETP.GE.AND P0, PT, R13, R0, PT ;  /* 0x000000000d00720c */ /* 0x008fda0003f06270 */
[----:B0-----:R-:W-:Y:S05]  /*06b0*/  @P0 BRA `(.L_x_27) ;  /* 0x0000000000580947 */ /* 0x001fea0003800000 */
        /* <DEDUP_REMOVED lines=11> */
.L_x_28:
        /* <DEDUP_REMOVED lines=11> */
.L_x_27:
[----:B------:R-:W-:Y:S05]  /*0820*/  BSYNC.RECONVERGENT B0 ;  /* 0x0000000000007941 */ /* 0x000fea0003800200 */
.L_x_26:
        /* <DEDUP_REMOVED lines=31> */
.L_x_32:
[----:B------:R-:W-:Y:S05]  /*0a20*/  BSYNC.RECONVERGENT B1 ;  /* 0x0000000000017941 */ /* 0x000fea0003800200 */
.L_x_31:
[----:B------:R-:W-:Y:S01]  /*0a30*/  IMAD.IADD R9, R9, 0x1, -R2 ;  /* 0x0000000109097824 */ /* 0x000fe200078e0a02 */
[----:B------:R-:W-:-:S04]  /*0a40*/  I2FP.F32.S32 R2, R2 ;  /* 0x0000000200027245 */ /* 0x000fc80000201400 */
[----:B------:R-:W-:-:S05]  /*0a50*/  I2FP.F32.S32 R9, R9 ;  /* 0x0000000900097245 */ /* 0x000fca0000201400 */
[----:B------:R-:W-:-:S04]  /*0a60*/  FFMA R2, R9, R3, R2 ;  /* 0x0000000309027223 */ /* 0x000fc80000000002 */
[----:B------:R0:W1:Y:S03]  /*0a70*/  F2I.TRUNC.NTZ R14, R2 ;  /* 0x00000002000e7305 */ /* 0x000066000020f100 */
.L_x_30:
[----:B------:R-:W-:Y:S05]  /*0a80*/  BSYNC.RECONVERGENT B0 ;  /* 0x0000000000007941 */ /* 0x000fea0003800200 */
.L_x_29:
[----:B0-----:R-:W0:Y:S01]  /*0a90*/  LDC.64 R2, c[0x0][0x3b0] ;  /* 0x0000ec00ff027b82 */ /* 0x001e220000000a00 */
[----:B-1----:R-:W-:-:S05]  /*0aa0*/  VIMNMX.RELU R9, PT, PT, R14, 0xff, PT ;  /* 0x000000ff0e097848 */ /* 0x002fca0003fe1100 */
[----:B------:R1:W-:Y:S04]  /*0ab0*/  STG.E.U8 desc[UR4][R6.64+0x1], R9 ;  /* 0x0000010906007986 */ /* 0x0003e8000c101104 */
[----:B------:R-:W2:Y:S04]  /*0ac0*/  LDG.E.U8 R4, desc[UR4][R4.64+0x2] ;  /* 0x0000020404047981 */ /* 0x000ea8000c1e1100 */
[----:B0-----:R-:W3:Y:S04]  /*0ad0*/  LDG.E.64 R2, desc[UR4][R2.64+0x10] ;  /* 0x0000100402027981 */ /* 0x001ee8000c1e1b00 */
[----:B---3--:R-:W2:Y:S01]  /*0ae0*/  LDG.E R11, desc[UR4][R2.64] ;  /* 0x00000004020b7981 */ /* 0x008ea2000c1e1900 */
[----:B------:R-:W-:Y:S01]  /*0af0*/  BSSY.RECONVERGENT B0, `(.L_x_33) ;  /* 0x000001a000007945 */ /* 0x000fe20003800200 */
[----:B------:R-:W-:Y:S01]  /*0b00*/  IMAD.MOV.U32 R15, RZ, RZ, RZ ;  /* 0x000000ffff0f7224 */ /* 0x000fe200078e00ff */
[----:B--2---:R-:W-:-:S13]  /*0b10*/  ISETP.GE.AND P0, PT, R11, R4, PT ;  /* 0x000000040b00720c */ /* 0x004fda0003f06270 */
[----:B-1----:R-:W-:Y:S05]  /*0b20*/  @P0 BRA `(.L_x_34) ;  /* 0x0000000000580947 */ /* 0x002fea0003800000 */
        /* <DEDUP_REMOVED lines=11> */
.L_x_35:
        /* <DEDUP_REMOVED lines=11> */
.L_x_34:
[----:B------:R-:W-:Y:S05]  /*0c90*/  BSYNC.RECONVERGENT B0 ;  /* 0x0000000000007941 */ /* 0x000fea0003800200 */
.L_x_33:
        /* <DEDUP_REMOVED lines=11> */
[----:B------:R0:W5:Y:S01]  /*0d50*/  LDG.E R5, desc[UR4][R10.64+0x4] ;  /* 0x000004040a057981 */ /* 0x000162000c1e1900 */
[----:B--2---:R-:W-:-:S13]  /*0d60*/  ISETP.GT.AND P0, PT, R0, R4, PT ;  /* 0x000000040000720c */ /* 0x004fda0003f04270 */
[----:B0-----:R-:W-:Y:S05]  /*0d70*/  @!P0 BRA `(.L_x_37) ;  /* 0x0000000000588947 */ /* 0x001fea0003800000 */
[--C-:B------:R-:W-:Y:S01]  /*0d80*/  IMAD.IADD R0, R0, 0x1, -R17.reuse ;  /* 0x0000000100007824 */ /* 0x100fe200078e0a11 */
[----:B------:R-:W-:Y:S04]  /*0d90*/  BSSY.RECONVERGENT B1, `(.L_x_38) ;  /* 0x000000f000017945 */ /* 0x000fe80003800200 */
[----:B------:R-:W-:Y:S01]  /*0da0*/  I2FP.F32.S32 R9, R0 ;  /* 0x0000000000097245 */ /* 0x000fe20000201400 */
[----:B------:R-:W-:-:S03]  /*0db0*/  IMAD.IADD R0, R4, 0x1, -R17 ;  /* 0x0000000104007824 */ /* 0x000fc600078e0a11 */
[----:B------:R-:W0:Y:S02]  /*0dc0*/  MUFU.RCP R3, R9 ;  /* 0x0000000900037308 */ /* 0x000e240000001000 */
[----:B------:R-:W-:-:S06]  /*0dd0*/  I2FP.F32.S32 R0, R0 ;  /* 0x0000000000007245 */ /* 0x000fcc0000201400 */
        /* <DEDUP_REMOVED lines=9> */
[----:B-----5:R-:W-:Y:S05]  /*0e70*/  CALL.REL.NOINC `($__internal_1_$__cuda_sm3x_div_rn_noftz_f32_slowpath) ;  /* 0x0000000000287944 */ /* 0x020fea0003c00000 */
.L_x_39:
[----:B------:R-:W-:Y:S05]  /*0e80*/  BSYNC.RECONVERGENT B1 ;  /* 0x0000000000017941 */ /* 0x000fea0003800200 */
.L_x_38:
[----:B-----5:R-:W-:Y:S01]  /*0e90*/  IMAD.IADD R5, R5, 0x1, -R2 ;  /* 0x0000000105057824 */ /* 0x020fe200078e0a02 */
[----:B------:R-:W-:-:S04]  /*0ea0*/  I2FP.F32.S32 R2, R2 ;  /* 0x0000000200027245 */ /* 0x000fc80000201400 */
[----:B------:R-:W-:-:S05]  /*0eb0*/  I2FP.F32.S32 R5, R5 ;  /* 0x0000000500057245 */ /* 0x000fca0000201400 */
[----:B------:R-:W-:-:S06]  /*0ec0*/  FFMA R5, R5, R3, R2 ;  /* 0x0000000305057223 */ /* 0x000fcc0000000002 */
[----:B------:R-:W0:Y:S02]  /*0ed0*/  F2I.TRUNC.NTZ R5, R5 ;  /* 0x0000000500057305 */ /* 0x000e24000020f100 */
.L_x_37:
[----:B------:R-:W-:Y:S05]  /*0ee0*/  BSYNC.RECONVERGENT B0 ;  /* 0x0000000000007941 */ /* 0x000fea0003800200 */
.L_x_36:
[----:B0----5:R-:W-:-:S05]  /*0ef0*/  VIMNMX.RELU R5, PT, PT, R5, 0xff, PT ;  /* 0x000000ff05057848 */ /* 0x021fca0003fe1100 */
[----:B------:R-:W-:Y:S01]  /*0f00*/  STG.E.U8 desc[UR4][R6.64+0x2], R5 ;  /* 0x0000020506007986 */ /* 0x000fe2000c101104 */
[----:B------:R-:W-:Y:S05]  /*0f10*/  EXIT ;  /* 0x000000000000794d */ /* 0x000fea0003800000 */
        .weak           $__internal_1_$__cuda_sm3x_div_rn_noftz_f32_slowpath
        .type           $__internal_1_$__cuda_sm3x_div_rn_noftz_f32_slowpath,@function
        .size           $__internal_1_$__cuda_sm3x_div_rn_noftz_f32_slowpath,(.L_x_72 - $__internal_1_$__cuda_sm3x_div_rn_noftz_f32_slowpath)
$__internal_1_$__cuda_sm3x_div_rn_noftz_f32_slowpath:
[----:B------:R-:W-:Y:S01]  /*0f20*/  SHF.R.U32.HI R11, RZ, 0x17, R3 ;  /* 0x00000017ff0b7819 */ /* 0x000fe20000011603 */
[----:B------:R-:W-:Y:S01]  /*0f30*/  BSSY.RECONVERGENT B2, `(.L_x_40) ;  /* 0x0000062000027945 */ /* 0x000fe20003800200 */
[----:B------:R-:W-:Y:S02]  /*0f40*/  SHF.R.U32.HI R12, RZ, 0x17, R0 ;  /* 0x00000017ff0c7819 */ /* 0x000fe40000011600 */
        /* <DEDUP_REMOVED lines=8> */
[----:B------:R-:W-:Y:S02]  /*0fd0*/  FSETP.GTU.FTZ.AND P0, PT, |R0|, +INF , PT ;  /* 0x7f8000000000780b */ /* 0x000fe40003f1c200 */
        /* <DEDUP_REMOVED lines=22> */
.L_x_41:
[----:B------:R-:W-:Y:S01]  /*1140*/  LEA R14, R11, 0xc0800000, 0x17 ;  /* 0xc08000000b0e7811 */ /* 0x000fe200078eb8ff */
[----:B------:R-:W-:Y:S01]  /*1150*/  VIADD R15, R15, 0xffffff81 ;  /* 0xffffff810f0f7836 */ /* 0x000fe20000000000 */
[----:B------:R-:W-:Y:S03]  /*1160*/  BSSY.RECONVERGENT B3, `(.L_x_46) ;  /* 0x0000035000037945 */ /* 0x000fe60003800200 */
[----:B------:R-:W-:Y:S02]  /*1170*/  IMAD.IADD R16, R3, 0x1, -R14 ;  /* 0x0000000103107824 */ /* 0x000fe400078e0a0e */
[C---:B------:R-:W-:Y:S01]  /*1180*/  IMAD R0, R15.reuse, -0x800000, R0 ;  /* 0xff8000000f007824 */ /* 0x040fe200078e0200 */
[----:B------:R-:W-:Y:S01]  /*1190*/  IADD3 R15, PT, PT, R15, 0x7f, -R11 ;  /* 0x0000007f0f0f7810 */ /* 0x000fe20007ffe80b */
[----:B------:R-:W0:Y:S01]  /*11a0*/  MUFU.RCP R3, R16 ;  /* 0x0000001000037308 */ /* 0x000e220000001000 */
[----:B------:R-:W-:-:S03]  /*11b0*/  FADD.FTZ R13, -R16, -RZ ;  /* 0x800000ff100d7221 */ /* 0x000fc60000010100 */
[----:B------:R-:W-:Y:S02]  /*11c0*/  IMAD.IADD R15, R15, 0x1, R12 ;  /* 0x000000010f0f7824 */ /* 0x000fe400078e020c */
[----:B0-----:R-:W-:-:S04]  /*11d0*/  FFMA R14, R3, R13, 1 ;  /* 0x3f800000030e7423 */ /* 0x001fc8000000000d */
[----:B------:R-:W-:-:S04]  /*11e0*/  FFMA R3, R3, R14, R3 ;  /* 0x0000000e03037223 */ /* 0x000fc80000000003 */
[----:B------:R-:W-:-:S04]  /*11f0*/  FFMA R14, R0, R3, RZ ;  /* 0x00000003000e7223 */ /* 0x000fc800000000ff */
[----:B------:R-:W-:-:S04]  /*1200*/  FFMA R17, R13, R14, R0 ;  /* 0x0000000e0d117223 */ /* 0x000fc80000000000 */
[----:B------:R-:W-:-:S04]  /*1210*/  FFMA R14, R3, R17, R14 ;  /* 0x00000011030e7223 */ /* 0x000fc8000000000e */
[----:B------:R-:W-:-:S04]  /*1220*/  FFMA R13, R13, R14, R0 ;  /* 0x0000000e0d0d7223 */ /* 0x000fc80000000000 */
        /* <DEDUP_REMOVED lines=15> */
[C---:B------:R-:W-:Y:S02]  /*1320*/  ISETP.NE.AND P2, PT, R16.reuse, RZ, PT ;  /* 0x000000ff1000720c */ /* 0x040fe40003f45270 */
[C---:B------:R-:W-:Y:S02]  /*1330*/  ISETP.NE.AND P1, PT, R16.reuse, RZ, PT ;  /* 0x000000ff1000720c */ /* 0x040fe40003f25270 */
[----:B------:R-:W-:Y:S01]  /*1340*/  LOP3.LUT R12, R11, 0x7fffff, RZ, 0xc0, !PT ;  /* 0x007fffff0b0c7812 */ /* 0x000fe200078ec0ff */
[CCC-:B------:R-:W-:Y:S01]  /*1350*/  FFMA.RP R11, R3.reuse, R13.reuse, R14.reuse ;  /* 0x0000000d030b7223 */ /* 0x1c0fe2000000800e */
[----:B------:R-:W-:Y:S01]  /*1360*/  FFMA.RM R14, R3, R13, R14 ;  /* 0x0000000d030e7223 */ /* 0x000fe2000000400e */
[----:B------:R-:W-:Y:S01]  /*1370*/  VIADD R3, R16, 0x20 ;  /* 0x0000002010037836 */ /* 0x000fe20000000000 */
[----:B------:R-:W-:Y:S01]  /*1380*/  LOP3.LUT R12, R12, 0x800000, RZ, 0xfc, !PT ;  /* 0x008000000c0c7812 */ /* 0x000fe200078efcff */
[----:B------:R-:W-:-:S02]  /*1390*/  IMAD.MOV R13, RZ, RZ, -R16 ;  /* 0x000000ffff0d7224 */ /* 0x000fc400078e0a10 */
        /* <DEDUP_REMOVED lines=13> */
.L_x_48:
[----:B------:R-:W-:-:S04]  /*1470*/  LOP3.LUT R0, R0, 0x80000000, RZ, 0xc0, !PT ;  /* 0x8000000000007812 */ /* 0x000fc800078ec0ff */
[----:B------:R-:W-:Y:S01]  /*1480*/  LOP3.LUT R0, R0, 0x7f800000, RZ, 0xfc, !PT ;  /* 0x7f80000000007812 */ /* 0x000fe200078efcff */
[----:B------:R-:W-:Y:S06]  /*1490*/  BRA `(.L_x_49) ;  /* 0x0000000000047947 */ /* 0x000fec0003800000 */
.L_x_47:
[----:B------:R-:W-:-:S07]  /*14a0*/  IMAD R0, R15, 0x800000, R0 ;  /* 0x008000000f007824 */ /* 0x000fce00078e0200 */
.L_x_49:
[----:B------:R-:W-:Y:S05]  /*14b0*/  BSYNC.RECONVERGENT B3 ;  /* 0x0000000000037941 */ /* 0x000fea0003800200 */
.L_x_46:
[----:B------:R-:W-:Y:S05]  /*14c0*/  BRA `(.L_x_50) ;  /* 0x0000000000207947 */ /* 0x000fea0003800000 */
.L_x_45:
[----:B------:R-:W-:-:S04]  /*14d0*/  LOP3.LUT R0, R3, 0x80000000, R0, 0x48, !PT ;  /* 0x8000000003007812 */ /* 0x000fc800078e4800 */
[----:B------:R-:W-:Y:S01]  /*14e0*/  LOP3.LUT R0, R0, 0x7f800000, RZ, 0xfc, !PT ;  /* 0x7f80000000007812 */ /* 0x000fe200078efcff */
[----:B------:R-:W-:Y:S06]  /*14f0*/  BRA `(.L_x_50) ;  /* 0x0000000000147947 */ /* 0x000fec0003800000 */
.L_x_44:
[----:B------:R-:W-:Y:S01]  /*1500*/  LOP3.LUT R0, R3, 0x80000000, R0, 0x48, !PT ;  /* 0x8000000003007812 */ /* 0x000fe200078e4800 */
[----:B------:R-:W-:Y:S06]  /*1510*/  BRA `(.L_x_50) ;  /* 0x00000000000c7947 */ /* 0x000fec0003800000 */
.L_x_43:
[----:B------:R-:W0:Y:S01]  /*1520*/  MUFU.RSQ R0, -QNAN ;  /* 0xffc0000000007908 */ /* 0x000e220000001400 */
[----:B------:R-:W-:Y:S05]  /*1530*/  BRA `(.L_x_50) ;  /* 0x0000000000047947 */ /* 0x000fea0003800000 */
.L_x_42:
[----:B------:R-:W-:-:S07]  /*1540*/  FADD.FTZ R0, R0, R3 ;  /* 0x0000000300007221 */ /* 0x000fce0000010000 */
.L_x_50:
[----:B------:R-:W-:Y:S05]  /*1550*/  BSYNC.RECONVERGENT B2 ;  /* 0x0000000000027941 */ /* 0x000fea0003800200 */
.L_x_40:
[----:B------:R-:W-:Y:S02]  /*1560*/  IMAD.MOV.U32 R11, RZ, RZ, 0x0 ;  /* 0x00000000ff0b7424 */ /* 0x000fe400078e00ff */
[----:B0-----:R-:W-:Y:S02]  /*1570*/  IMAD.MOV.U32 R3, RZ, RZ, R0 ;  /* 0x000000ffff037224 */ /* 0x001fe400078e0000 */
[----:B------:R-:W-:Y:S05]  /*1580*/  RET.REL.NODEC R10 `(_Z28nppiLUT_Linear_8u_C3R_kernelPKhiPhiiiPKPKiS5_S3_) ;  /* 0xffffffe80a9c7950 */ /* 0x000fea0003c3ffff */
.L_x_51:
        /* <DEDUP_REMOVED lines=15> */
.L_x_72:


//--------------------- .text._Z28nppiLUT_Linear_8u_C1R_kernelPKhiPhiiiPKiS3_i --------------------------
	.section	.text._Z28nppiLUT_Linear_8u_C1R_kernelPKhiPhiiiPKiS3_i,"ax",@progbits
	.align	128
        .global         _Z28nppiLUT_Linear_8u_C1R_kernelPKhiPhiiiPKiS3_i
        .type           _Z28nppiLUT_Linear_8u_C1R_kernelPKhiPhiiiPKiS3_i,@function
        .size           _Z28nppiLUT_Linear_8u_C1R_kernelPKhiPhiiiPKiS3_i,(.L_x_73 - _Z28nppiLUT_Linear_8u_C1R_kernelPKhiPhiiiPKiS3_i)
        .other          _Z28nppiLUT_Linear_8u_C1R_kernelPKhiPhiiiPKiS3_i,@"STO_CUDA_ENTRY STV_DEFAULT"
_Z28nppiLUT_Linear_8u_C1R_kernelPKhiPhiiiPKiS3_i:
.text._Z28nppiLUT_Linear_8u_C1R_kernelPKhiPhiiiPKiS3_i:
        /* <DEDUP_REMOVED lines=16> */
[----:B------:R-:W-:Y:S01]  /*0100*/  SHF.R.S32.HI R2, RZ, 0x1f, R4 ;  /* 0x0000001fff027819 */ /* 0x000fe20000011404 */
[----:B------:R-:W2:Y:S01]  /*0110*/  LDCU.64 UR8, c[0x0][0x380] ;  /* 0x00007000ff0877ac */ /* 0x000ea20008000a00 */
[----:B------:R-:W1:Y:S01]  /*0120*/  LDCU.64 UR4, c[0x0][0x358] ;  /* 0x00006b00ff0477ac */ /* 0x000e620008000a00 */
[----:B0-----:R-:W-:Y:S01]  /*0130*/  IMAD R9, R5, UR6, RZ ;  /* 0x0000000605097c24 */ /* 0x001fe2000f8e02ff */
[----:B------:R-:W0:Y:S04]  /*0140*/  LDCU UR6, c[0x0][0x398] ;  /* 0x00007300ff0677ac */ /* 0x000e280008000800 */
[----:B------:R-:W-:-:S02]  /*0150*/  SHF.R.S32.HI R3, RZ, 0x1f, R9 ;  /* 0x0000001fff037819 */ /* 0x000fc40000011409 */
[----:B--2---:R-:W-:Y:S01]  /*0160*/  IADD3 R8, P0, P1, R9, UR8, R4 ;  /* 0x0000000809087c10 */ /* 0x004fe2000f91e004 */
[----:B-1----:R-:W2:Y:S03]  /*0170*/  LDG.E R7, desc[UR4][R6.64] ;  /* 0x0000000406077981 */ /* 0x002ea6000c1e1900 */
[----:B------:R-:W-:-:S05]  /*0180*/  IADD3.X R9, PT, PT, R3, UR9, R2, P0, P1 ;  /* 0x0000000903097c10 */ /* 0x000fca00087e2402 */
[----:B------:R-:W2:Y:S01]  /*0190*/  LDG.E.U8 R0, desc[UR4][R8.64] ;  /* 0x0000000408007981 */ /* 0x000ea2000c1e1100 */
[----:B------:R-:W-:Y:S01]  /*01a0*/  BSSY.RECONVERGENT B0, `(.L_x_52) ;  /* 0x000001b000007945 */ /* 0x000fe20003800200 */
[----:B0-----:R-:W-:Y:S02]  /*01b0*/  IMAD R5, R5, UR6, RZ ;  /* 0x0000000605057c24 */ /* 0x001fe4000f8e02ff */
[----:B------:R-:W-:Y:S01]  /*01c0*/  IMAD.MOV.U32 R3, RZ, RZ, RZ ;  /* 0x000000ffff037224 */ /* 0x000fe200078e00ff */
        /* <DEDUP_REMOVED lines=13> */
.L_x_54:
        /* <DEDUP_REMOVED lines=11> */
.L_x_53:
[----:B------:R-:W-:Y:S05]  /*0350*/  BSYNC.RECONVERGENT B0 ;  /* 0x0000000000007941 */ /* 0x000fea0003800200 */
.L_x_52:
        /* <DEDUP_REMOVED lines=11> */
[----:B------:R0:W5:Y:S01]  /*0410*/  LDG.E R7, desc[UR4][R10.64+0x4] ;  /* 0x000004040a077981 */ /* 0x000162000c1e1900 */
[----:B--2---:R-:W-:-:S13]  /*0420*/  ISETP.GT.AND P0, PT, R3, R0, PT ;  /* 0x000000000300720c */ /* 0x004fda0003f04270 */
[----:B0-----:R-:W-:Y:S05]  /*0430*/  @!P0 BRA `(.L_x_56) ;  /* 0x0000000000588947 */ /* 0x001fea0003800000 */
        /* <DEDUP_REMOVED lines=14> */
[----:B-----5:R-:W-:Y:S05]  /*0520*/  CALL.REL.NOINC `($__internal_2_$__cuda_sm3x_div_rn_noftz_f32_slowpath) ;  /* 0x00000000003c7944 */ /* 0x020fea0003c00000 */
[----:B------:R-:W-:-:S07]  /*0530*/  IMAD.MOV.U32 R3, RZ, RZ, R0 ;  /* 0x000000ffff037224 */ /* 0x000fce00078e0000 */
.L_x_58:
[----:B------:R-:W-:Y:S05]  /*0540*/  BSYNC.RECONVERGENT B1 ;  /* 0x0000000000017941 */ /* 0x000fea0003800200 */
.L_x_57:
[----:B-----5:R-:W-:Y:S01]  /*0550*/  IMAD.IADD R7, R7, 0x1, -R6 ;  /* 0x0000000107077824 */ /* 0x020fe200078e0a06 */
[----:B------:R-:W-:-:S04]  /*0560*/  I2FP.F32.S32 R6, R6 ;  /* 0x0000000600067245 */ /* 0x000fc80000201400 */
[----:B------:R-:W-:-:S05]  /*0570*/  I2FP.F32.S32 R7, R7 ;  /* 0x0000000700077245 */ /* 0x000fca0000201400 */
[----:B------:R-:W-:-:S06]  /*0580*/  FFMA R7, R7, R3, R6 ;  /* 0x0000000307077223 */ /* 0x000fcc0000000006 */
[----:B------:R-:W0:Y:S02]  /*0590*/  F2I.TRUNC.NTZ R7, R7 ;  /* 0x0000000700077305 */ /* 0x000e24000020f100 */
.L_x_56:
[----:B------:R-:W-:Y:S05]  /*05a0*/  BSYNC.RECONVERGENT B0 ;  /* 0x0000000000007941 */ /* 0x000fea0003800200 */
.L_x_55:
[----:B------:R-:W1:Y:S01]  /*05b0*/  LDCU.64 UR6, c[0x0][0x390] ;  /* 0x00007200ff0677ac */ /* 0x000e620008000a00 */
[----:B------:R-:W-:Y:S02]  /*05c0*/  SHF.R.S32.HI R3, RZ, 0x1f, R5 ;  /* 0x0000001fff037819 */ /* 0x000fe40000011405 */
[----:B0----5:R-:W-:Y:S02]  /*05d0*/  VIMNMX.RELU R7, PT, PT, R7, 0xff, PT ;  /* 0x000000ff07077848 */ /* 0x021fe40003fe1100 */
[----:B-1----:R-:W-:-:S04]  /*05e0*/  IADD3 R4, P0, P1, R5, UR6, R4 ;  /* 0x0000000605047c10 */ /* 0x002fc8000f91e004 */
[----:B------:R-:W-:-:S05]  /*05f0*/  IADD3.X R5, PT, PT, R3, UR7, R2, P0, P1 ;  /* 0x0000000703057c10 */ /* 0x000fca00087e2402 */
[----:B------:R-:W-:Y:S01]  /*0600*/  STG.E.U8 desc[UR4][R4.64], R7 ;  /* 0x0000000704007986 */ /* 0x000fe2000c101104 */
[----:B------:R-:W-:Y:S05]  /*0610*/  EXIT ;  /* 0x000000000000794d */ /* 0x000fea0003800000 */
        .weak           $__internal_2_$__cuda_sm3x_div_rn_noftz_f32_slowpath
        .type           $__internal_2_$__cuda_sm3x_div_rn_noftz_f32_slowpath,@function
        .size           $__internal_2_$__cuda_sm3x_div_rn_noftz_f32_slowpath,(.L_x_73 - $__internal_2_$__cuda_sm3x_div_rn_noftz_f32_slowpath)
$__internal_2_$__cuda_sm3x_div_rn_noftz_f32_slowpath:
        /* <DEDUP_REMOVED lines=36> */
.L_x_60:
[----:B------:R-:W-:Y:S01]  /*0860*/  LEA R3, R10, 0xc0800000, 0x17 ;  /* 0xc08000000a037811 */ /* 0x000fe200078eb8ff */
[----:B------:R-:W-:Y:S04]  /*0870*/  BSSY.RECONVERGENT B3, `(.L_x_65) ;  /* 0x0000036000037945 */ /* 0x000fe80003800200 */
[----:B------:R-:W-:Y:S02]  /*0880*/  IMAD.IADD R12, R12, 0x1, -R3 ;  /* 0x000000010c0c7824 */ /* 0x000fe400078e0a03 */
[----:B------:R-:W-:Y:S02]  /*0890*/  VIADD R3, R14, 0xffffff81 ;  /* 0xffffff810e037836 */ /* 0x000fe40000000000 */
[----:B------:R-:W0:Y:S01]  /*08a0*/  MUFU.RCP R13, R12 ;  /* 0x0000000c000d7308 */ /* 0x000e220000001000 */
[----:B------:R-:W-:Y:S01]  /*08b0*/  FADD.FTZ R15, -R12, -RZ ;  /* 0x800000ff0c0f7221 */ /* 0x000fe20000010100 */
[C---:B------:R-:W-:Y:S01]  /*08c0*/  IMAD R0, R3.reuse, -0x800000, R11 ;  /* 0xff80000003007824 */ /* 0x040fe200078e020b */
[----:B------:R-:W-:-:S05]  /*08d0*/  IADD3 R10, PT, PT, R3, 0x7f, -R10 ;  /* 0x0000007f030a7810 */ /* 0x000fca0007ffe80a */
        /* <DEDUP_REMOVED lines=21> */
[CCC-:B------:R-:W-:Y:S01]  /*0a30*/  FFMA.RZ R3, R16.reuse, R14.reuse, R11.reuse ;  /* 0x0000000e10037223 */ /* 0x1c0fe2000000c00b */
[C---:B------:R-:W-:Y:S02]  /*0a40*/  VIADD R12, R13.reuse, 0x20 ;  /* 0x000000200d0c7836 */ /* 0x040fe40000000000 */
[CCC-:B------:R-:W-:Y:S01]  /*0a50*/  FFMA.RM R10, R16.reuse, R14.reuse, R11.reuse ;  /* 0x0000000e100a7223 */ /* 0x1c0fe2000000400b */
[----:B------:R-:W-:Y:S02]  /*0a60*/  ISETP.NE.AND P2, PT, R13, RZ, PT ;  /* 0x000000ff0d00720c */ /* 0x000fe40003f45270 */
[----:B------:R-:W-:Y:S01]  /*0a70*/  LOP3.LUT R9, R3, 0x7fffff, RZ, 0xc0, !PT ;  /* 0x007fffff03097812 */ /* 0x000fe200078ec0ff */
[----:B------:R-:W-:Y:S01]  /*0a80*/  FFMA.RP R3, R16, R14, R11 ;  /* 0x0000000e10037223 */ /* 0x000fe2000000800b */
[----:B------:R-:W-:Y:S01]  /*0a90*/  IMAD.MOV R11, RZ, RZ, -R13 ;  /* 0x000000ffff0b7224 */ /* 0x000fe200078e0a0d */
[----:B------:R-:W-:Y:S02]  /*0aa0*/  ISETP.NE.AND P1, PT, R13, RZ, PT ;  /* 0x000000ff0d00720c */ /* 0x000fe40003f25270 */
        /* <DEDUP_REMOVED lines=14> */
.L_x_67:
[----:B------:R-:W-:-:S04]  /*0b90*/  LOP3.LUT R0, R0, 0x80000000, RZ, 0xc0, !PT ;  /* 0x8000000000007812 */ /* 0x000fc800078ec0ff */
[----:B------:R-:W-:Y:S01]  /*0ba0*/  LOP3.LUT R0, R0, 0x7f800000, RZ, 0xfc, !PT ;  /* 0x7f80000000007812 */ /* 0x000fe200078efcff */
[----:B------:R-:W-:Y:S06]  /*0bb0*/  BRA `(.L_x_68) ;  /* 0x0000000000047947 */ /* 0x000fec0003800000 */
.L_x_66:
[----:B------:R-:W-:-:S07]  /*0bc0*/  IMAD R0, R10, 0x800000, R0 ;  /* 0x008000000a007824 */ /* 0x000fce00078e0200 */
.L_x_68:
[----:B------:R-:W-:Y:S05]  /*0bd0*/  BSYNC.RECONVERGENT B3 ;  /* 0x0000000000037941 */ /* 0x000fea0003800200 */
.L_x_65:
[----:B------:R-:W-:Y:S05]  /*0be0*/  BRA `(.L_x_69) ;  /* 0x0000000000207947 */ /* 0x000fea0003800000 */
.L_x_64:
[----:B------:R-:W-:-:S04]  /*0bf0*/  LOP3.LUT R0, R12, 0x80000000, R11, 0x48, !PT ;  /* 0x800000000c007812 */ /* 0x000fc800078e480b */
[----:B------:R-:W-:Y:S01]  /*0c00*/  LOP3.LUT R0, R0, 0x7f800000, RZ, 0xfc, !PT ;  /* 0x7f80000000007812 */ /* 0x000fe200078efcff */
[----:B------:R-:W-:Y:S06]  /*0c10*/  BRA `(.L_x_69) ;  /* 0x0000000000147947 */ /* 0x000fec0003800000 */
.L_x_63:
[----:B------:R-:W-:Y:S01]  /*0c20*/  LOP3.LUT R0, R12, 0x80000000, R11, 0x48, !PT ;  /* 0x800000000c007812 */ /* 0x000fe200078e480b */
[----:B------:R-:W-:Y:S06]  /*0c30*/  BRA `(.L_x_69) ;  /* 0x00000000000c7947 */ /* 0x000fec0003800000 */
.L_x_62:
[----:B------:R-:W0:Y:S01]  /*0c40*/  MUFU.RSQ R0, -QNAN ;  /* 0xffc0000000007908 */ /* 0x000e220000001400 */
[----:B------:R-:W-:Y:S05]  /*0c50*/  BRA `(.L_x_69) ;  /* 0x0000000000047947 */ /* 0x000fea0003800000 */
.L_x_61:
[----:B------:R-:W-:-:S07]  /*0c60*/  FADD.FTZ R0, R0, R3 ;  /* 0x0000000300007221 */ /* 0x000fce0000010000 */
.L_x_69:
[----:B------:R-:W-:Y:S05]  /*0c70*/  BSYNC.RECONVERGENT B2 ;  /* 0x0000000000027941 */ /* 0x000fea0003800200 */
.L_x_59:
[----:B------:R-:W-:-:S04]  /*0c80*/  IMAD.MOV.U32 R9, RZ, RZ, 0x0 ;  /* 0x00000000ff097424 */ /* 0x000fc800078e00ff */
[----:B0-----:R-:W-:Y:S05]  /*0c90*/  RET.REL.NODEC R8 `(_Z28nppiLUT_Linear_8u_C1R_kernelPKhiPhiiiPKiS3_i) ;  /* 0xfffffff008d87950 */ /* 0x001fea0003c3ffff */
.L_x_70:
        /* <DEDUP_REMOVED lines=14> */
.L_x_73:


//--------------------- .nv.shared.reserved.0     --------------------------
	.section	.nv.shared.reserved.0,"aw",@nobits
	.weak		__nv_reservedSMEM_offset_0_alias
	.size		__nv_reservedSMEM_offset_0_alias, 0, 64
	.other		__nv_reservedSMEM_offset_0_alias,@"STO_CUDA_RESERVED_SHARED STV_DEFAULT"
__nv_reservedSMEM_offset_0_alias:
	.zero		0
	.zero		64


//--------------------- .nv.constant0._Z29nppiLUT_Linear_16u_C1R_kernelPKtiPtiiiPKiS3_i --------------------------
	.section	.nv.constant0._Z29nppiLUT_Linear_16u_C1R_kernelPKtiPtiiiPKiS3_i,"a",@progbits
	.sectionflags	@""
	.align	4
.nv.constant0._Z29nppiLUT_Linear_16u_C1R_kernelPKtiPtiiiPKiS3_i:
	.zero		956


//--------------------- .nv.constant0._Z28nppiLUT_Linear_8u_C3R_kernelPKhiPhiiiPKPKiS5_S3_ --------------------------
	.section	.nv.constant0._Z28nppiLUT_Linear_8u_C3R_kernelPKhiPhiiiPKPKiS5_S3_,"a",@progbits
	.sectionflags	@""
	.align	4
.nv.constant0._Z28nppiLUT_Linear_8u_C3R_kernelPKhiPhiiiPKPKiS5_S3_:
	.zero		960


//--------------------- .nv.constant0._Z28nppiLUT_Linear_8u_C1R_kernelPKhiPhiiiPKiS3_i --------------------------
	.section	.nv.constant0._Z28nppiLUT_Linear_8u_C1R_kernelPKhiPhiiiPKiS3_i,"a",@progbits
	.sectionflags	@""
	.align	4
.nv.constant0._Z28nppiLUT_Linear_8u_C1R_kernelPKhiPhiiiPKiS3_i:
	.zero		956


//--------------------- SYMBOLS --------------------------

	.type		.nv.reservedSmem.offset0,@object
	.size		.nv.reservedSmem.offset0,0x4
